	.target	sm_100a

	.elftype	@"ET_EXEC"


//--------------------- .note.nv.tkinfo           --------------------------
	.section	.note.nv.tkinfo,"",@"SHT_NOTE"
	.sectionflags	@"SHF_NOTE_NV_TKINFO"
	.tkinfo
        /*0018*/ 	.word	0x00000002
        /*0030*/ 	.string	""
        /*0030*/ 	.string	"ptxas"
        /*0030*/ 	.string	"Cuda compilation tools, release 13.0, V13.0.88"
        /*0030*/ 	.string	"Build cuda_13.0.r13.0/compiler.36424714_0"
        /*0030*/ 	.string	"-arch sm_100a -m 64 "



//--------------------- .note.nv.cuinfo           --------------------------
	.section	.note.nv.cuinfo,"",@"SHT_NOTE"
	.sectionflags	@"SHF_NOTE_NV_CUINFO"
        /*0018*/ 	.short	0x0002
        /*001a*/ 	.short	0x0064
        /*001c*/ 	.short	0x0082
	.zero		2


//--------------------- .nv.info                  --------------------------
	.section	.nv.info,"",@"SHT_CUDA_INFO"
	.align	4


	//----- nvinfo : EIATTR_REGCOUNT
	.align		4
        /*0000*/ 	.byte	0x04, 0x2f
        /*0002*/ 	.short	(.L_20 - .L_19)
	.align		4
.L_19:
        /*0004*/ 	.word	index@(_ZN7cutlass13device_kernelINS_4gemm6kernel13GemmUniversalIN4cute5tupleIJiiiiEEENS1_10collective13CollectiveMmaINS1_35MainloopSm100TmaUmmaWarpSpecializedILi4ELi2ELi2ENS5_IJNS4_1CILi1EEESB_SB_EEEEENS5_IJNSA_ILi128EEENSA_ILi192EEESE_EEENS_12float_e4m3_tENS5_IJlSB_lEEESH_SI_NS4_8TiledMMAINS4_8MMA_AtomIJNS4_10MMA_TraitsINS4_19SM100_MMA_F8F6F4_SSEJSH_SH_fSE_SF_NS4_17integral_constantINS4_4UMMA5MajorELSP_0EEESQ_NSN_INSO_7ScaleInELSR_0EEESS_EEEEEENS4_6LayoutISC_NS5_IJNSA_ILi0EEESW_SW_EEEEENS5_IJNS4_10UnderscoreESZ_SZ_EEEEENS4_13SM90_TMA_LOADENS4_14ComposedLayoutINS4_7SwizzleILi3ELi4ELi3EEENS4_18smem_ptr_flag_bitsILi8EEENSV_INS5_IJNSA_ILi8EEESE_EEENS5_IJSE_SB_EEEEEEEvNS4_8identityES12_S1C_vS1D_EENS_8epilogue10collective18CollectiveEpilogueINS1F_23Sm100TmaWarpSpecializedILi3ELi2ELi64ELb0ELb0EEEJSG_NS5_IJNSV_ISE_SB_EENSV_INSA_ILi64EEESB_EEEEESH_SI_SH_SI_NS1F_6fusion15FusionCallbacksIS1J_NS1O_17LinearCombinationISH_fSH_fLNS_15FloatRoundStyleE2EEESG_S1N_JEEENS4_5SM1004TMEM4LOAD26SM100_TMEM_LOAD_32dp32b64xES12_NS13_INS14_ILi2ELi4ELi3EEES17_NSV_INS5_IJS18_S1L_EEENS5_IJS1L_SB_EEEEEEENS4_39AutoVectorizingCopyWithAssumedAlignmentILi128EEENS4_14SM90_TMA_STOREES22_S24_S24_EEEvvEEEEvNT_6ParamsE)
        /*0008*/ 	.word	0x000000d6


	//----- nvinfo : EIATTR_FRAME_SIZE
	.align		4
.L_20:
        /*000c*/ 	.byte	0x04, 0x11
        /*000e*/ 	.short	(.L_22 - .L_21)
	.align		4
.L_21:
        /*0010*/ 	.word	index@($__internal_2_$__cuda_sm10x_tcgen05_guardrail_trap_unallocated_columns_being_dealloced)
        /*0014*/ 	.word	0x00000000


	//----- nvinfo : EIATTR_FRAME_SIZE
	.align		4
.L_22:
        /*0018*/ 	.byte	0x04, 0x11
        /*001a*/ 	.short	(.L_24 - .L_23)
	.align		4
.L_23:
        /*001c*/ 	.word	index@($__internal_1_$__cuda_sm10x_tcgen05_guardrail_trap_phase_invalid_during_alloc)
        /*0020*/ 	.word	0x00000000


	//----- nvinfo : EIATTR_FRAME_SIZE
	.align		4
.L_24:
        /*0024*/ 	.byte	0x04, 0x11
        /*0026*/ 	.short	(.L_26 - .L_25)
	.align		4
.L_25:
        /*0028*/ 	.word	index@($__internal_0_$__cuda_sm10x_tcgen05_guardrail_trap_col_being_dealloced_not_returned_by_alloc)
        /*002c*/ 	.word	0x00000000


	//----- nvinfo : EIATTR_FRAME_SIZE
	.align		4
.L_26:
        /*0030*/ 	.byte	0x04, 0x11
        /*0032*/ 	.short	(.L_28 - .L_27)
	.align		4
.L_27:
        /*0034*/ 	.word	index@(_ZN7cutlass13device_kernelINS_4gemm6kernel13GemmUniversalIN4cute5tupleIJiiiiEEENS1_10collective13CollectiveMmaINS1_35MainloopSm100TmaUmmaWarpSpecializedILi4ELi2ELi2ENS5_IJNS4_1CILi1EEESB_SB_EEEEENS5_IJNSA_ILi128EEENSA_ILi192EEESE_EEENS_12float_e4m3_tENS5_IJlSB_lEEESH_SI_NS4_8TiledMMAINS4_8MMA_AtomIJNS4_10MMA_TraitsINS4_19SM100_MMA_F8F6F4_SSEJSH_SH_fSE_SF_NS4_17integral_constantINS4_4UMMA5MajorELSP_0EEESQ_NSN_INSO_7ScaleInELSR_0EEESS_EEEEEENS4_6LayoutISC_NS5_IJNSA_ILi0EEESW_SW_EEEEENS5_IJNS4_10UnderscoreESZ_SZ_EEEEENS4_13SM90_TMA_LOADENS4_14ComposedLayoutINS4_7SwizzleILi3ELi4ELi3EEENS4_18smem_ptr_flag_bitsILi8EEENSV_INS5_IJNSA_ILi8EEESE_EEENS5_IJSE_SB_EEEEEEEvNS4_8identityES12_S1C_vS1D_EENS_8epilogue10collective18CollectiveEpilogueINS1F_23Sm100TmaWarpSpecializedILi3ELi2ELi64ELb0ELb0EEEJSG_NS5_IJNSV_ISE_SB_EENSV_INSA_ILi64EEESB_EEEEESH_SI_SH_SI_NS1F_6fusion15FusionCallbacksIS1J_NS1O_17LinearCombinationISH_fSH_fLNS_15FloatRoundStyleE2EEESG_S1N_JEEENS4_5SM1004TMEM4LOAD26SM100_TMEM_LOAD_32dp32b64xES12_NS13_INS14_ILi2ELi4ELi3EEES17_NSV_INS5_IJS18_S1L_EEENS5_IJS1L_SB_EEEEEEENS4_39AutoVectorizingCopyWithAssumedAlignmentILi128EEENS4_14SM90_TMA_STOREES22_S24_S24_EEEvvEEEEvNT_6ParamsE)
        /*0038*/ 	.word	0x00000000


	//----- nvinfo : EIATTR_MIN_STACK_SIZE
	.align		4
.L_28:
        /*003c*/ 	.byte	0x04, 0x12
        /*003e*/ 	.short	(.L_30 - .L_29)
	.align		4
.L_29:
        /*0040*/ 	.word	index@(_ZN7cutlass13device_kernelINS_4gemm6kernel13GemmUniversalIN4cute5tupleIJiiiiEEENS1_10collective13CollectiveMmaINS1_35MainloopSm100TmaUmmaWarpSpecializedILi4ELi2ELi2ENS5_IJNS4_1CILi1EEESB_SB_EEEEENS5_IJNSA_ILi128EEENSA_ILi192EEESE_EEENS_12float_e4m3_tENS5_IJlSB_lEEESH_SI_NS4_8TiledMMAINS4_8MMA_AtomIJNS4_10MMA_TraitsINS4_19SM100_MMA_F8F6F4_SSEJSH_SH_fSE_SF_NS4_17integral_constantINS4_4UMMA5MajorELSP_0EEESQ_NSN_INSO_7ScaleInELSR_0EEESS_EEEEEENS4_6LayoutISC_NS5_IJNSA_ILi0EEESW_SW_EEEEENS5_IJNS4_10UnderscoreESZ_SZ_EEEEENS4_13SM90_TMA_LOADENS4_14ComposedLayoutINS4_7SwizzleILi3ELi4ELi3EEENS4_18smem_ptr_flag_bitsILi8EEENSV_INS5_IJNSA_ILi8EEESE_EEENS5_IJSE_SB_EEEEEEEvNS4_8identityES12_S1C_vS1D_EENS_8epilogue10collective18CollectiveEpilogueINS1F_23Sm100TmaWarpSpecializedILi3ELi2ELi64ELb0ELb0EEEJSG_NS5_IJNSV_ISE_SB_EENSV_INSA_ILi64EEESB_EEEEESH_SI_SH_SI_NS1F_6fusion15FusionCallbacksIS1J_NS1O_17LinearCombinationISH_fSH_fLNS_15FloatRoundStyleE2EEESG_S1N_JEEENS4_5SM1004TMEM4LOAD26SM100_TMEM_LOAD_32dp32b64xES12_NS13_INS14_ILi2ELi4ELi3EEES17_NSV_INS5_IJS18_S1L_EEENS5_IJS1L_SB_EEEEEEENS4_39AutoVectorizingCopyWithAssumedAlignmentILi128EEENS4_14SM90_TMA_STOREES22_S24_S24_EEEvvEEEEvNT_6ParamsE)
        /*0044*/ 	.word	0x00000000
.L_30:


//--------------------- .nv.compat                --------------------------
	.section	.nv.compat,"",@"SHT_CUDA_COMPAT_INFO"
	.align	4
        /*0000*/ 	.byte	0x02, 0x09, 0x01, 0x00, 0x02, 0x02, 0x02, 0x00, 0x02, 0x05, 0x05, 0x00, 0x03, 0x07, 0x01, 0x01
        /*0010*/ 	.byte	0x02, 0x03, 0x01, 0x00, 0x02, 0x06, 0x01, 0x00, 0x04, 0x0b, 0x08, 0x00, 0x09, 0x00, 0x00, 0x00
        /*0020*/ 	.byte	0x00, 0x00, 0x00, 0x00


//--------------------- .nv.info._ZN7cutlass13device_kernelINS_4gemm6kernel13GemmUniversalIN4cute5tupleIJiiiiEEENS1_10collective13CollectiveMmaINS1_35MainloopSm100TmaUmmaWarpSpecializedILi4ELi2ELi2ENS5_IJNS4_1CILi1EEESB_SB_EEEEENS5_IJNSA_ILi128EEENSA_ILi192EEESE_EEENS_12float_e4m3_tENS5_IJlSB_lEEESH_SI_NS4_8TiledMMAINS4_8MMA_AtomIJNS4_10MMA_TraitsINS4_19SM100_MMA_F8F6F4_SSEJSH_SH_fSE_SF_NS4_17integral_constantINS4_4UMMA5MajorELSP_0EEESQ_NSN_INSO_7ScaleInELSR_0EEESS_EEEEEENS4_6LayoutISC_NS5_IJNSA_ILi0EEESW_SW_EEEEENS5_IJNS4_10UnderscoreESZ_SZ_EEEEENS4_13SM90_TMA_LOADENS4_14ComposedLayoutINS4_7SwizzleILi3ELi4ELi3EEENS4_18smem_ptr_flag_bitsILi8EEENSV_INS5_IJNSA_ILi8EEESE_EEENS5_IJSE_SB_EEEEEEEvNS4_8identityES12_S1C_vS1D_EENS_8epilogue10collective18CollectiveEpilogueINS1F_23Sm100TmaWarpSpecializedILi3ELi2ELi64ELb0ELb0EEEJSG_NS5_IJNSV_ISE_SB_EENSV_INSA_ILi64EEESB_EEEEESH_SI_SH_SI_NS1F_6fusion15FusionCallbacksIS1J_NS1O_17LinearCombinationISH_fSH_fLNS_15FloatRoundStyleE2EEESG_S1N_JEEENS4_5SM1004TMEM4LOAD26SM100_TMEM_LOAD_32dp32b64xES12_NS13_INS14_ILi2ELi4ELi3EEES17_NSV_INS5_IJS18_S1L_EEENS5_IJS1L_SB_EEEEEEENS4_39AutoVectorizingCopyWithAssumedAlignmentILi128EEENS4_14SM90_TMA_STOREES22_S24_S24_EEEvvEEEEvNT_6ParamsE --------------------------
	.section	.nv.info._ZN7cutlass13device_kernelINS_4gemm6kernel13GemmUniversalIN4cute5tupleIJiiiiEEENS1_10collective13CollectiveMmaINS1_35MainloopSm100TmaUmmaWarpSpecializedILi4ELi2ELi2ENS5_IJNS4_1CILi1EEESB_SB_EEEEENS5_IJNSA_ILi128EEENSA_ILi192EEESE_EEENS_12float_e4m3_tENS5_IJlSB_lEEESH_SI_NS4_8TiledMMAINS4_8MMA_AtomIJNS4_10MMA_TraitsINS4_19SM100_MMA_F8F6F4_SSEJSH_SH_fSE_SF_NS4_17integral_constantINS4_4UMMA5MajorELSP_0EEESQ_NSN_INSO_7ScaleInELSR_0EEESS_EEEEEENS4_6LayoutISC_NS5_IJNSA_ILi0EEESW_SW_EEEEENS5_IJNS4_10UnderscoreESZ_SZ_EEEEENS4_13SM90_TMA_LOADENS4_14ComposedLayoutINS4_7SwizzleILi3ELi4ELi3EEENS4_18smem_ptr_flag_bitsILi8EEENSV_INS5_IJNSA_ILi8EEESE_EEENS5_IJSE_SB_EEEEEEEvNS4_8identityES12_S1C_vS1D_EENS_8epilogue10collective18CollectiveEpilogueINS1F_23Sm100TmaWarpSpecializedILi3ELi2ELi64ELb0ELb0EEEJSG_NS5_IJNSV_ISE_SB_EENSV_INSA_ILi64EEESB_EEEEESH_SI_SH_SI_NS1F_6fusion15FusionCallbacksIS1J_NS1O_17LinearCombinationISH_fSH_fLNS_15FloatRoundStyleE2EEESG_S1N_JEEENS4_5SM1004TMEM4LOAD26SM100_TMEM_LOAD_32dp32b64xES12_NS13_INS14_ILi2ELi4ELi3EEES17_NSV_INS5_IJS18_S1L_EEENS5_IJS1L_SB_EEEEEEENS4_39AutoVectorizingCopyWithAssumedAlignmentILi128EEENS4_14SM90_TMA_STOREES22_S24_S24_EEEvvEEEEvNT_6ParamsE,"",@"SHT_CUDA_INFO"
	.sectionflags	@""
	.align	4


	//----- nvinfo : EIATTR_CUDA_API_VERSION
	.align		4
        /*0000*/ 	.byte	0x04, 0x37
        /*0002*/ 	.short	(.L_32 - .L_31)
.L_31:
        /*0004*/ 	.word	0x00000082


	//----- nvinfo : EIATTR_KPARAM_INFO
	.align		4
.L_32:
        /*0008*/ 	.byte	0x04, 0x17
        /*000a*/ 	.short	(.L_34 - .L_33)
.L_33:
        /*000c*/ 	.word	0x00000000
        /*0010*/ 	.short	0x0000
        /*0012*/ 	.short	0x0000
        /*0014*/ 	.byte	0x00, 0xf0, 0x01, 0x20


	//----- nvinfo : EIATTR_AT_ENTRY_FRAGMENTS
	.align		4
.L_34:
        /*0018*/ 	.byte	0x04, 0x4f
        /*001a*/ 	.short	(.L_36 - .L_35)


	//   ....[0]....
.L_35:
        /*001c*/ 	.word	0x00000006


	//----- nvinfo : EIATTR_RESERVED_SMEM_USED
	.align		4
.L_36:
        /*0020*/ 	.byte	0x01, 0x41
	.zero		2


	//----- nvinfo : EIATTR_SPARSE_MMA_MASK
	.align		4
        /*0024*/ 	.byte	0x03, 0x50
        /*0026*/ 	.short	0x0000


	//----- nvinfo : EIATTR_TCGEN05_1CTA_USED
	.align		4
        /*0028*/ 	.byte	0x01, 0x51
	.zero		2


	//----- nvinfo : EIATTR_MAXREG_COUNT
	.align		4
        /*002c*/ 	.byte	0x03, 0x1b
        /*002e*/ 	.short	0x00ff


	//----- nvinfo : EIATTR_NUM_BARRIERS
	.align		4
        /*0030*/ 	.byte	0x02, 0x4c
        /*0032*/ 	.byte	0x07
	.zero		1


	//----- nvinfo : EIATTR_EXTERNS
	.align		4
        /*0034*/ 	.byte	0x04, 0x0f
        /*0036*/ 	.short	(.L_38 - .L_37)


	//   ....[0]....
	.align		4
.L_37:
        /*0038*/ 	.word	index@(__assertfail)


	//----- nvinfo : EIATTR_MERCURY_ISA_VERSION
	.align		4
.L_38:
        /*003c*/ 	.byte	0x03, 0x5f
        /*003e*/ 	.short	0x0101


	//----- nvinfo : EIATTR_INT_WARP_WIDE_INSTR_OFFSETS
	.align		4
        /*0040*/ 	.byte	0x04, 0x31
        /*0042*/ 	.short	(.L_40 - .L_39)


	//   ....[0]....
.L_39:
        /*0044*/ 	.word	0x00001d80


	//   ....[1]....
        /*0048*/ 	.word	0x000036b0


	//   ....[2]....
        /*004c*/ 	.word	0x000036d0


	//   ....[3]....
        /*0050*/ 	.word	0x00003700


	//   ....[4]....
        /*0054*/ 	.word	0x00004030


	//   ....[5]....
        /*0058*/ 	.word	0x000040a0


	//   ....[6]....
        /*005c*/ 	.word	0x000041a0


	//   ....[7]....
        /*0060*/ 	.word	0x00004230


	//   ....[8]....
        /*0064*/ 	.word	0x00004410


	//   ....[9]....
        /*0068*/ 	.word	0x00004570


	//----- nvinfo : EIATTR_COOP_GROUP_MASK_REGIDS
	.align		4
.L_40:
        /*006c*/ 	.byte	0x04, 0x29
        /*006e*/ 	.short	(.L_42 - .L_41)


	//   ....[0]....
.L_41:
        /*0070*/ 	.word	0xffffffff


	//   ....[1]....
        /*0074*/ 	.word	0xffffffff


	//   ....[2]....
        /*0078*/ 	.word	0xffffffff


	//   ....[3]....
        /*007c*/ 	.word	0xffffffff


	//   ....[4]....
        /*0080*/ 	.word	0xffffffff


	//   ....[5]....
        /*0084*/ 	.word	0xffffffff


	//   ....[6]....
        /*0088*/ 	.word	0xffffffff


	//   ....[7]....
        /*008c*/ 	.word	0xffffffff


	//   ....[8]....
        /*0090*/ 	.word	0xffffffff


	//   ....[9]....
        /*0094*/ 	.word	0xffffffff


	//   ....[10]....
        /*0098*/ 	.word	0xffffffff


	//   ....[11]....
        /*009c*/ 	.word	0xffffffff


	//   ....[12]....
        /*00a0*/ 	.word	0xffffffff


	//----- nvinfo : EIATTR_COOP_GROUP_INSTR_OFFSETS
	.align		4
.L_42:
        /*00a4*/ 	.byte	0x04, 0x28
        /*00a6*/ 	.short	(.L_44 - .L_43)


	//   ....[0]....
.L_43:
        /*00a8*/ 	.word	0x00000090


	//   ....[1]....
        /*00ac*/ 	.word	0x000004d0


	//   ....[2]....
        /*00b0*/ 	.word	0x00000640


	//   ....[3]....
        /*00b4*/ 	.word	0x000007c0


	//   ....[4]....
        /*00b8*/ 	.word	0x000008c0


	//   ....[5]....
        /*00bc*/ 	.word	0x00000a30


	//   ....[6]....
        /*00c0*/ 	.word	0x00000b90


	//   ....[7]....
        /*00c4*/ 	.word	0x00001c60


	//   ....[8]....
        /*00c8*/ 	.word	0x00002a40


	//   ....[9]....
        /*00cc*/ 	.word	0x00002c50


	//   ....[10]....
        /*00d0*/ 	.word	0x00002c80


	//   ....[11]....
        /*00d4*/ 	.word	0x00003590


	//   ....[12]....
        /*00d8*/ 	.word	0x000037c0


	//----- nvinfo : EIATTR_VRC_CTA_INIT_COUNT
	.align		4
.L_44:
        /*00dc*/ 	.byte	0x02, 0x4a
        /*00de*/ 	.byte	0x80
	.zero		1


	//----- nvinfo : EIATTR_SYSCALL_OFFSETS
	.align		4
        /*00e0*/ 	.byte	0x04, 0x46
        /*00e2*/ 	.short	(.L_46 - .L_45)


	//   ....[0]....
.L_45:
        /*00e4*/ 	.word	0x00004fc0


	//   ....[1]....
        /*00e8*/ 	.word	0x000050e0


	//   ....[2]....
        /*00ec*/ 	.word	0x00005920


	//   ....[3]....
        /*00f0*/ 	.word	0x00006f70


	//   ....[4]....
        /*00f4*/ 	.word	0x000085b0


	//----- nvinfo : EIATTR_MBARRIER_INSTR_OFFSETS
	.align		4
.L_46:
        /*00f8*/ 	.byte	0x04, 0x39
        /*00fa*/ 	.short	(.L_48 - .L_47)


	//   ....[0]....
.L_47:
        /*00fc*/ 	.word	0x000005b0
        /*0100*/ 	.word	0x000000ff
        /*0104*/ 	.word	0x00000000
        /*0108*/ 	.short	0x0100
        /*010a*/ 	.byte	0x05
	.zero		1


	//   ....[1]....
        /*010c*/ 	.word	0x000005c0
        /*0110*/ 	.word	0x000000ff
        /*0114*/ 	.word	0x00000020
        /*0118*/ 	.short	0x0100
        /*011a*/ 	.byte	0x05
	.zero		1


	//   ....[2]....
        /*011c*/ 	.word	0x000005d0
        /*0120*/ 	.word	0x000000ff
        /*0124*/ 	.word	0x00000008
        /*0128*/ 	.short	0x0100
        /*012a*/ 	.byte	0x05
	.zero		1


	//   ....[3]....
        /*012c*/ 	.word	0x000005e0
        /*0130*/ 	.word	0x000000ff
        /*0134*/ 	.word	0x00000028
        /*0138*/ 	.short	0x0100
        /*013a*/ 	.byte	0x05
	.zero		1


	//   ....[4]....
        /*013c*/ 	.word	0x000005f0
        /*0140*/ 	.word	0x000000ff
        /*0144*/ 	.word	0x00000010
        /*0148*/ 	.short	0x0100
        /*014a*/ 	.byte	0x05
	.zero		1


	//   ....[5]....
        /*014c*/ 	.word	0x00000600
        /*0150*/ 	.word	0x000000ff
        /*0154*/ 	.word	0x00000030
        /*0158*/ 	.short	0x0100
        /*015a*/ 	.byte	0x05
	.zero		1


	//   ....[6]....
        /*015c*/ 	.word	0x00000610
        /*0160*/ 	.word	0x000000ff
        /*0164*/ 	.word	0x00000018
        /*0168*/ 	.short	0x0100
        /*016a*/ 	.byte	0x05
	.zero		1


	//   ....[7]....
        /*016c*/ 	.word	0x00000620
        /*0170*/ 	.word	0x000000ff
        /*0174*/ 	.word	0x00000038
        /*0178*/ 	.short	0x0100
        /*017a*/ 	.byte	0x05
	.zero		1


	//   ....[8]....
        /*017c*/ 	.word	0x00000750
        /*0180*/ 	.word	0x000000ff
        /*0184*/ 	.word	0x00000040
        /*0188*/ 	.short	0x0100
        /*018a*/ 	.byte	0x07
	.zero		1


	//   ....[9]....
        /*018c*/ 	.word	0x00000760
        /*0190*/ 	.word	0x000000ff
        /*0194*/ 	.word	0x00000058
        /*0198*/ 	.short	0x0100
        /*019a*/ 	.byte	0x07
	.zero		1


	//   ....[10]....
        /*019c*/ 	.word	0x00000770
        /*01a0*/ 	.word	0x000000ff
        /*01a4*/ 	.word	0x00000048
        /*01a8*/ 	.short	0x0100
        /*01aa*/ 	.byte	0x07
	.zero		1


	//   ....[11]....
        /*01ac*/ 	.word	0x00000780
        /*01b0*/ 	.word	0x000000ff
        /*01b4*/ 	.word	0x00000060
        /*01b8*/ 	.short	0x0100
        /*01ba*/ 	.byte	0x07
	.zero		1


	//   ....[12]....
        /*01bc*/ 	.word	0x00000790
        /*01c0*/ 	.word	0x000000ff
        /*01c4*/ 	.word	0x00000050
        /*01c8*/ 	.short	0x0100
        /*01ca*/ 	.byte	0x07
	.zero		1


	//   ....[13]....
        /*01cc*/ 	.word	0x000007a0
        /*01d0*/ 	.word	0x000000ff
        /*01d4*/ 	.word	0x00000068
        /*01d8*/ 	.short	0x0100
        /*01da*/ 	.byte	0x07
	.zero		1


	//   ....[14]....
        /*01dc*/ 	.word	0x00000890
        /*01e0*/ 	.word	0x000000ff
        /*01e4*/ 	.word	0x00000070
        /*01e8*/ 	.short	0x0100
        /*01ea*/ 	.byte	0x05
	.zero		1


	//   ....[15]....
        /*01ec*/ 	.word	0x000008a0
        /*01f0*/ 	.word	0x000000ff
        /*01f4*/ 	.word	0x00000078
        /*01f8*/ 	.short	0x0100
        /*01fa*/ 	.byte	0x05
	.zero		1


	//   ....[16]....
        /*01fc*/ 	.word	0x000009e0
        /*0200*/ 	.word	0x000000ff
        /*0204*/ 	.word	0x00000080
        /*0208*/ 	.short	0x0100
        /*020a*/ 	.byte	0x05
	.zero		1


	//   ....[17]....
        /*020c*/ 	.word	0x000009f0
        /*0210*/ 	.word	0x000000ff
        /*0214*/ 	.word	0x00000090
        /*0218*/ 	.short	0x0100
        /*021a*/ 	.byte	0x05
	.zero		1


	//   ....[18]....
        /*021c*/ 	.word	0x00000a00
        /*0220*/ 	.word	0x000000ff
        /*0224*/ 	.word	0x00000088
        /*0228*/ 	.short	0x0100
        /*022a*/ 	.byte	0x05
	.zero		1


	//   ....[19]....
        /*022c*/ 	.word	0x00000a10
        /*0230*/ 	.word	0x000000ff
        /*0234*/ 	.word	0x00000098
        /*0238*/ 	.short	0x0100
        /*023a*/ 	.byte	0x05
	.zero		1


	//   ....[20]....
        /*023c*/ 	.word	0x00000b40
        /*0240*/ 	.word	0x000000ff
        /*0244*/ 	.word	0x000000a0
        /*0248*/ 	.short	0x0100
        /*024a*/ 	.byte	0x07
	.zero		1


	//   ....[21]....
        /*024c*/ 	.word	0x00000b50
        /*0250*/ 	.word	0x000000ff
        /*0254*/ 	.word	0x000000b0
        /*0258*/ 	.short	0x0100
        /*025a*/ 	.byte	0x07
	.zero		1


	//   ....[22]....
        /*025c*/ 	.word	0x00000b60
        /*0260*/ 	.word	0x000000ff
        /*0264*/ 	.word	0x000000a8
        /*0268*/ 	.short	0x0100
        /*026a*/ 	.byte	0x07
	.zero		1


	//   ....[23]....
        /*026c*/ 	.word	0x00000b70
        /*0270*/ 	.word	0x000000ff
        /*0274*/ 	.word	0x000000b8
        /*0278*/ 	.short	0x0100
        /*027a*/ 	.byte	0x07
	.zero		1


	//   ....[24]....
        /*027c*/ 	.word	0x00000c60
        /*0280*/ 	.word	0x000000ff
        /*0284*/ 	.word	0x000000c0
        /*0288*/ 	.short	0x0100
        /*028a*/ 	.byte	0x05
	.zero		1


	//   ....[25]....
        /*028c*/ 	.word	0x00000c70
        /*0290*/ 	.word	0x000000ff
        /*0294*/ 	.word	0x000000d0
        /*0298*/ 	.short	0x0100
        /*029a*/ 	.byte	0x05
	.zero		1


	//   ....[26]....
        /*029c*/ 	.word	0x00000c80
        /*02a0*/ 	.word	0x000000ff
        /*02a4*/ 	.word	0x000000c8
        /*02a8*/ 	.short	0x0100
        /*02aa*/ 	.byte	0x05
	.zero		1


	//   ....[27]....
        /*02ac*/ 	.word	0x00000c90
        /*02b0*/ 	.word	0x000000ff
        /*02b4*/ 	.word	0x000000d8
        /*02b8*/ 	.short	0x0100
        /*02ba*/ 	.byte	0x05
	.zero		1


	//   ....[28]....
        /*02bc*/ 	.word	0x00001560
        /*02c0*/ 	.word	0x00000003
        /*02c4*/ 	.word	0x000000d0
        /*02c8*/ 	.short	0x010a
        /*02ca*/ 	.byte	0xff
	.zero		1


	//   ....[29]....
        /*02cc*/ 	.word	0x00001590
        /*02d0*/ 	.word	0x00000003
        /*02d4*/ 	.word	0x000000c0
        /*02d8*/ 	.short	0x0101
        /*02da*/ 	.byte	0xff
	.zero		1


	//   ....[30]....
        /*02dc*/ 	.word	0x00001660
        /*02e0*/ 	.word	0x000000ff
        /*02e4*/ 	.word	0x00000020
        /*02e8*/ 	.short	0x010a
        /*02ea*/ 	.byte	0x05
	.zero		1


	//   ....[31]....
        /*02ec*/ 	.word	0x00001700
        /*02f0*/ 	.word	0x000000ff
        /*02f4*/ 	.word	0x00000020
        /*02f8*/ 	.short	0x010a
        /*02fa*/ 	.byte	0x21
	.zero		1


	//   ....[32]....
        /*02fc*/ 	.word	0x00001850
        /*0300*/ 	.word	0x000000ff
        /*0304*/ 	.word	0x00000020
        /*0308*/ 	.short	0x010a
        /*030a*/ 	.byte	0x08
	.zero		1


	//   ....[33]....
        /*030c*/ 	.word	0x00001960
        /*0310*/ 	.word	0x000000ff
        /*0314*/ 	.word	0x00000078
        /*0318*/ 	.short	0x0101
        /*031a*/ 	.byte	0x04
	.zero		1


	//   ....[34]....
        /*031c*/ 	.word	0x00001980
        /*0320*/ 	.word	0x000000ff
        /*0324*/ 	.word	0x00000020
        /*0328*/ 	.short	0x010a
        /*032a*/ 	.byte	0x05
	.zero		1


	//   ....[35]....
        /*032c*/ 	.word	0x00001a00
        /*0330*/ 	.word	0x000000ff
        /*0334*/ 	.word	0x00000020
        /*0338*/ 	.short	0x010a
        /*033a*/ 	.byte	0x11
	.zero		1


	//   ....[36]....
        /*033c*/ 	.word	0x00001b50
        /*0340*/ 	.word	0x000000ff
        /*0344*/ 	.word	0x00000020
        /*0348*/ 	.short	0x010a
        /*034a*/ 	.byte	0x08
	.zero		1


	//   ....[37]....
        /*034c*/ 	.word	0x00001c90
        /*0350*/ 	.word	0x00000002
        /*0354*/ 	.word	0x00000080
        /*0358*/ 	.short	0x010a
        /*035a*/ 	.byte	0xff
	.zero		1


	//   ....[38]....
        /*035c*/ 	.word	0x00001d50
        /*0360*/ 	.word	0x00000002
        /*0364*/ 	.word	0x00000000
        /*0368*/ 	.short	0x0101
        /*036a*/ 	.byte	0xff
	.zero		1


	//   ....[39]....
        /*036c*/ 	.word	0x000022b0
        /*0370*/ 	.word	0x000000ff
        /*0374*/ 	.word	0x00000000
        /*0378*/ 	.short	0x010a
        /*037a*/ 	.byte	0x05
	.zero		1


	//   ....[40]....
        /*037c*/ 	.word	0x00002340
        /*0380*/ 	.word	0x000000ff
        /*0384*/ 	.word	0x00000000
        /*0388*/ 	.short	0x010a
        /*038a*/ 	.byte	0x05
	.zero		1


	//   ....[41]....
        /*038c*/ 	.word	0x000023d0
        /*0390*/ 	.word	0x000000ff
        /*0394*/ 	.word	0x00000000
        /*0398*/ 	.short	0x010a
        /*039a*/ 	.byte	0x05
	.zero		1


	//   ....[42]....
        /*039c*/ 	.word	0x00002470
        /*03a0*/ 	.word	0x00000000
        /*03a4*/ 	.word	0x00000000
        /*03a8*/ 	.short	0x010a
        /*03aa*/ 	.byte	0xff
	.zero		1


	//   ....[43]....
        /*03ac*/ 	.word	0x00002590
        /*03b0*/ 	.word	0x00000000
        /*03b4*/ 	.word	0x000000c0
        /*03b8*/ 	.short	0x010a
        /*03ba*/ 	.byte	0xff
	.zero		1


	//   ....[44]....
        /*03bc*/ 	.word	0x000025f0
        /*03c0*/ 	.word	0x00000004
        /*03c4*/ 	.word	0x00000000
        /*03c8*/ 	.short	0x0101
        /*03ca*/ 	.byte	0xff
	.zero		1


	//   ....[45]....
        /*03cc*/ 	.word	0x00002610
        /*03d0*/ 	.word	0x000000ff
        /*03d4*/ 	.word	0x00000090
        /*03d8*/ 	.short	0x010a
        /*03da*/ 	.byte	0x05
	.zero		1


	//   ....[46]....
        /*03dc*/ 	.word	0x00002730
        /*03e0*/ 	.word	0x00000000
        /*03e4*/ 	.word	0x00000080
        /*03e8*/ 	.short	0x010a
        /*03ea*/ 	.byte	0xff
	.zero		1


	//   ....[47]....
        /*03ec*/ 	.word	0x00002840
        /*03f0*/ 	.word	0x00000000
        /*03f4*/ 	.word	0x00000000
        /*03f8*/ 	.short	0x0101
        /*03fa*/ 	.byte	0xff
	.zero		1


	//   ....[48]....
        /*03fc*/ 	.word	0x000028d0
        /*0400*/ 	.word	0x000000ff
        /*0404*/ 	.word	0x00000090
        /*0408*/ 	.short	0x0106
        /*040a*/ 	.byte	0x05
	.zero		1


	//   ....[49]....
        /*040c*/ 	.word	0x000028f0
        /*0410*/ 	.word	0x000000ff
        /*0414*/ 	.word	0x00000090
        /*0418*/ 	.short	0x010a
        /*041a*/ 	.byte	0x05
	.zero		1


	//   ....[50]....
        /*041c*/ 	.word	0x00002980
        /*0420*/ 	.word	0x000000ff
        /*0424*/ 	.word	0x00000090
        /*0428*/ 	.short	0x0106
        /*042a*/ 	.byte	0x04
	.zero		1


	//   ....[51]....
        /*042c*/ 	.word	0x000029c0
        /*0430*/ 	.word	0x00000000
        /*0434*/ 	.word	0x00000090
        /*0438*/ 	.short	0x010a
        /*043a*/ 	.byte	0xff
	.zero		1


	//   ....[52]....
        /*043c*/ 	.word	0x00002f00
        /*0440*/ 	.word	0x00000000
        /*0444*/ 	.word	0x00000080
        /*0448*/ 	.short	0x010a
        /*044a*/ 	.byte	0xff
	.zero		1


	//   ....[53]....
        /*044c*/ 	.word	0x00003010
        /*0450*/ 	.word	0x00000003
        /*0454*/ 	.word	0x00000000
        /*0458*/ 	.short	0x0101
        /*045a*/ 	.byte	0xff
	.zero		1


	//   ....[54]....
        /*045c*/ 	.word	0x00003020
        /*0460*/ 	.word	0x000000ff
        /*0464*/ 	.word	0x00000000
        /*0468*/ 	.short	0x010a
        /*046a*/ 	.byte	0x05
	.zero		1


	//   ....[55]....
        /*046c*/ 	.word	0x00003040
        /*0470*/ 	.word	0x000000ff
        /*0474*/ 	.word	0x000000b0
        /*0478*/ 	.short	0x010a
        /*047a*/ 	.byte	0x0e
	.zero		1


	//   ....[56]....
        /*047c*/ 	.word	0x00003110
        /*0480*/ 	.word	0x000000ff
        /*0484*/ 	.word	0x00000000
        /*0488*/ 	.short	0x010a
        /*048a*/ 	.byte	0x07
	.zero		1


	//   ....[57]....
        /*048c*/ 	.word	0x00003240
        /*0490*/ 	.word	0x000000ff
        /*0494*/ 	.word	0x00000000
        /*0498*/ 	.short	0x010a
        /*049a*/ 	.byte	0x13
	.zero		1


	//   ....[58]....
        /*049c*/ 	.word	0x000034e0
        /*04a0*/ 	.word	0x000000ff
        /*04a4*/ 	.word	0x00000000
        /*04a8*/ 	.short	0x010a
        /*04aa*/ 	.byte	0x05
	.zero		1


	//   ....[59]....
        /*04ac*/ 	.word	0x00003570
        /*04b0*/ 	.word	0x000000ff
        /*04b4*/ 	.word	0x00000000
        /*04b8*/ 	.short	0x010a
        /*04ba*/ 	.byte	0x06
	.zero		1


	//   ....[60]....
        /*04bc*/ 	.word	0x000039e0
        /*04c0*/ 	.word	0x00000000
        /*04c4*/ 	.word	0x00000080
        /*04c8*/ 	.short	0x010a
        /*04ca*/ 	.byte	0xff
	.zero		1


	//   ....[61]....
        /*04cc*/ 	.word	0x00003aa0
        /*04d0*/ 	.word	0x00000000
        /*04d4*/ 	.word	0x00000000
        /*04d8*/ 	.short	0x0101
        /*04da*/ 	.byte	0xff
	.zero		1


	//   ....[62]....
        /*04dc*/ 	.word	0x00003dc0
        /*04e0*/ 	.word	0x000000ff
        /*04e4*/ 	.word	0x00000078
        /*04e8*/ 	.short	0x010a
        /*04ea*/ 	.byte	0x07
	.zero		1


	//   ....[63]....
        /*04ec*/ 	.word	0x00003fb0
        /*04f0*/ 	.word	0x000000ff
        /*04f4*/ 	.word	0x00000058
        /*04f8*/ 	.short	0x010a
        /*04fa*/ 	.byte	0x07
	.zero		1


	//   ....[64]....
        /*04fc*/ 	.word	0x00004140
        /*0500*/ 	.word	0x000000ff
        /*0504*/ 	.word	0x00000040
        /*0508*/ 	.short	0x010b
        /*050a*/ 	.byte	0x07
	.zero		1


	//   ....[65]....
        /*050c*/ 	.word	0x00004150
        /*0510*/ 	.word	0x000000ff
        /*0514*/ 	.word	0x00000000
        /*0518*/ 	.short	0x0101
        /*051a*/ 	.byte	0x08
	.zero		1


	//   ....[66]....
        /*051c*/ 	.word	0x00004160
        /*0520*/ 	.word	0x000000ff
        /*0524*/ 	.word	0x00000060
        /*0528*/ 	.short	0x010a
        /*052a*/ 	.byte	0x07
	.zero		1


	//   ....[67]....
        /*052c*/ 	.word	0x00004300
        /*0530*/ 	.word	0x000000ff
        /*0534*/ 	.word	0x00000048
        /*0538*/ 	.short	0x010b
        /*053a*/ 	.byte	0x07
	.zero		1


	//   ....[68]....
        /*053c*/ 	.word	0x00004370
        /*0540*/ 	.word	0x000000ff
        /*0544*/ 	.word	0x00000000
        /*0548*/ 	.short	0x0101
        /*054a*/ 	.byte	0x08
	.zero		1


	//   ....[69]....
        /*054c*/ 	.word	0x000043a0
        /*0550*/ 	.word	0x000000ff
        /*0554*/ 	.word	0x00000068
        /*0558*/ 	.short	0x010a
        /*055a*/ 	.byte	0x07
	.zero		1


	//   ....[70]....
        /*055c*/ 	.word	0x000045b0
        /*0560*/ 	.word	0x000000ff
        /*0564*/ 	.word	0x00000050
        /*0568*/ 	.short	0x010b
        /*056a*/ 	.byte	0x07
	.zero		1


	//   ....[71]....
        /*056c*/ 	.word	0x000045d0
        /*0570*/ 	.word	0x000000ff
        /*0574*/ 	.word	0x00000000
        /*0578*/ 	.short	0x0101
        /*057a*/ 	.byte	0x0d
	.zero		1


	//   ....[72]....
        /*057c*/ 	.word	0x00004600
        /*0580*/ 	.word	0x000000ff
        /*0584*/ 	.word	0x00000058
        /*0588*/ 	.short	0x010a
        /*058a*/ 	.byte	0x07
	.zero		1


	//   ....[73]....
        /*058c*/ 	.word	0x00004620
        /*0590*/ 	.word	0x000000ff
        /*0594*/ 	.word	0x00000060
        /*0598*/ 	.short	0x010a
        /*059a*/ 	.byte	0x07
	.zero		1


	//   ....[74]....
        /*059c*/ 	.word	0x00004660
        /*05a0*/ 	.word	0x00000000
        /*05a4*/ 	.word	0x00000068
        /*05a8*/ 	.short	0x010a
        /*05aa*/ 	.byte	0xff
	.zero		1


	//   ....[75]....
        /*05ac*/ 	.word	0x00004990
        /*05b0*/ 	.word	0x00000000
        /*05b4*/ 	.word	0x00000080
        /*05b8*/ 	.short	0x010a
        /*05ba*/ 	.byte	0xff
	.zero		1


	//   ....[76]....
        /*05bc*/ 	.word	0x00004aa0
        /*05c0*/ 	.word	0x00000000
        /*05c4*/ 	.word	0x00000000
        /*05c8*/ 	.short	0x0101
        /*05ca*/ 	.byte	0xff
	.zero		1


	//   ....[77]....
        /*05cc*/ 	.word	0x000054d0
        /*05d0*/ 	.word	0x00000003
        /*05d4*/ 	.word	0x00000040
        /*05d8*/ 	.short	0x010a
        /*05da*/ 	.byte	0xff
	.zero		1


	//   ....[78]....
        /*05dc*/ 	.word	0x00005510
        /*05e0*/ 	.word	0x000000bb
        /*05e4*/ 	.word	0x000000a0
        /*05e8*/ 	.short	0x010a
        /*05ea*/ 	.byte	0xff
	.zero		1


	//   ....[79]....
        /*05ec*/ 	.word	0x00005640
        /*05f0*/ 	.word	0x00000003
        /*05f4*/ 	.word	0x00000040
        /*05f8*/ 	.short	0x010a
        /*05fa*/ 	.byte	0xff
	.zero		1


	//   ....[80]....
        /*05fc*/ 	.word	0x00005780
        /*0600*/ 	.word	0x00000000
        /*0604*/ 	.word	0x00000000
        /*0608*/ 	.short	0x0101
        /*060a*/ 	.byte	0xff
	.zero		1


	//   ....[81]....
        /*060c*/ 	.word	0x00005800
        /*0610*/ 	.word	0x000000bb
        /*0614*/ 	.word	0x000000a0
        /*0618*/ 	.short	0x010a
        /*061a*/ 	.byte	0xff
	.zero		1


	//   ....[82]....
        /*061c*/ 	.word	0x00006be0
        /*0620*/ 	.word	0x00000004
        /*0624*/ 	.word	0x00000040
        /*0628*/ 	.short	0x010a
        /*062a*/ 	.byte	0xff
	.zero		1


	//   ....[83]....
        /*062c*/ 	.word	0x00006cb0
        /*0630*/ 	.word	0x00000004
        /*0634*/ 	.word	0x00000040
        /*0638*/ 	.short	0x010a
        /*063a*/ 	.byte	0xff
	.zero		1


	//   ....[84]....
        /*063c*/ 	.word	0x00006e10
        /*0640*/ 	.word	0x00000003
        /*0644*/ 	.word	0x00000000
        /*0648*/ 	.short	0x0101
        /*064a*/ 	.byte	0xff
	.zero		1


	//   ....[85]....
        /*064c*/ 	.word	0x00008220
        /*0650*/ 	.word	0x00000003
        /*0654*/ 	.word	0x00000040
        /*0658*/ 	.short	0x010a
        /*065a*/ 	.byte	0xff
	.zero		1


	//   ....[86]....
        /*065c*/ 	.word	0x000082f0
        /*0660*/ 	.word	0x00000003
        /*0664*/ 	.word	0x00000040
        /*0668*/ 	.short	0x010a
        /*066a*/ 	.byte	0xff
	.zero		1


	//   ....[87]....
        /*066c*/ 	.word	0x00008450
        /*0670*/ 	.word	0x00000003
        /*0674*/ 	.word	0x00000000
        /*0678*/ 	.short	0x0101
        /*067a*/ 	.byte	0xff
	.zero		1


	//   ....[88]....
        /*067c*/ 	.word	0x000089a0
        /*0680*/ 	.word	0x000000ff
        /*0684*/ 	.word	0x00000000
        /*0688*/ 	.short	0x0101
        /*068a*/ 	.byte	0x05
	.zero		1


	//   ....[89]....
        /*068c*/ 	.word	0x00009970
        /*0690*/ 	.word	0x00000003
        /*0694*/ 	.word	0x000000d0
        /*0698*/ 	.short	0x010a
        /*069a*/ 	.byte	0xff
	.zero		1


	//   ....[90]....
        /*069c*/ 	.word	0x000099d0
        /*06a0*/ 	.word	0x00000002
        /*06a4*/ 	.word	0x00000020
        /*06a8*/ 	.short	0x010a
        /*06aa*/ 	.byte	0xff
	.zero		1


	//   ....[91]....
        /*06ac*/ 	.word	0x00009a30
        /*06b0*/ 	.word	0x00000002
        /*06b4*/ 	.word	0x00000020
        /*06b8*/ 	.short	0x010a
        /*06ba*/ 	.byte	0xff
	.zero		1


	//   ....[92]....
        /*06bc*/ 	.word	0x00009a80
        /*06c0*/ 	.word	0x00000002
        /*06c4*/ 	.word	0x00000080
        /*06c8*/ 	.short	0x010a
        /*06ca*/ 	.byte	0xff
	.zero		1


	//   ....[93]....
        /*06cc*/ 	.word	0x00009ae0
        /*06d0*/ 	.word	0x00000000
        /*06d4*/ 	.word	0x00000000
        /*06d8*/ 	.short	0x010a
        /*06da*/ 	.byte	0xff
	.zero		1


	//   ....[94]....
        /*06dc*/ 	.word	0x00009b40
        /*06e0*/ 	.word	0x00000000
        /*06e4*/ 	.word	0x00000000
        /*06e8*/ 	.short	0x010a
        /*06ea*/ 	.byte	0xff
	.zero		1


	//   ....[95]....
        /*06ec*/ 	.word	0x00009ba0
        /*06f0*/ 	.word	0x00000000
        /*06f4*/ 	.word	0x00000000
        /*06f8*/ 	.short	0x010a
        /*06fa*/ 	.byte	0xff
	.zero		1


	//   ....[96]....
        /*06fc*/ 	.word	0x00009bf0
        /*0700*/ 	.word	0x00000000
        /*0704*/ 	.word	0x000000c0
        /*0708*/ 	.short	0x010a
        /*070a*/ 	.byte	0xff
	.zero		1


	//   ....[97]....
        /*070c*/ 	.word	0x00009c50
        /*0710*/ 	.word	0x00000000
        /*0714*/ 	.word	0x00000090
        /*0718*/ 	.short	0x010a
        /*071a*/ 	.byte	0xff
	.zero		1


	//   ....[98]....
        /*071c*/ 	.word	0x00009ca0
        /*0720*/ 	.word	0x00000000
        /*0724*/ 	.word	0x00000080
        /*0728*/ 	.short	0x010a
        /*072a*/ 	.byte	0xff
	.zero		1


	//   ....[99]....
        /*072c*/ 	.word	0x00009d00
        /*0730*/ 	.word	0x00000000
        /*0734*/ 	.word	0x00000090
        /*0738*/ 	.short	0x010a
        /*073a*/ 	.byte	0xff
	.zero		1


	//   ....[100]....
        /*073c*/ 	.word	0x00009d50
        /*0740*/ 	.word	0x00000000
        /*0744*/ 	.word	0x00000080
        /*0748*/ 	.short	0x010a
        /*074a*/ 	.byte	0xff
	.zero		1


	//   ....[101]....
        /*074c*/ 	.word	0x00009db0
        /*0750*/ 	.word	0x00000003
        /*0754*/ 	.word	0x000000b0
        /*0758*/ 	.short	0x010a
        /*075a*/ 	.byte	0xff
	.zero		1


	//   ....[102]....
        /*075c*/ 	.word	0x00009e10
        /*0760*/ 	.word	0x00000000
        /*0764*/ 	.word	0x00000000
        /*0768*/ 	.short	0x010a
        /*076a*/ 	.byte	0xff
	.zero		1


	//   ....[103]....
        /*076c*/ 	.word	0x00009e70
        /*0770*/ 	.word	0x00000000
        /*0774*/ 	.word	0x00000000
        /*0778*/ 	.short	0x010a
        /*077a*/ 	.byte	0xff
	.zero		1


	//   ....[104]....
        /*077c*/ 	.word	0x00009ed0
        /*0780*/ 	.word	0x00000000
        /*0784*/ 	.word	0x00000000
        /*0788*/ 	.short	0x010a
        /*078a*/ 	.byte	0xff
	.zero		1


	//   ....[105]....
        /*078c*/ 	.word	0x00009f20
        /*0790*/ 	.word	0x00000000
        /*0794*/ 	.word	0x00000080
        /*0798*/ 	.short	0x010a
        /*079a*/ 	.byte	0xff
	.zero		1


	//   ....[106]....
        /*079c*/ 	.word	0x00009f80
        /*07a0*/ 	.word	0x00000000
        /*07a4*/ 	.word	0x00000078
        /*07a8*/ 	.short	0x010a
        /*07aa*/ 	.byte	0xff
	.zero		1


	//   ....[107]....
        /*07ac*/ 	.word	0x00009fe0
        /*07b0*/ 	.word	0x00000003
        /*07b4*/ 	.word	0x00000058
        /*07b8*/ 	.short	0x010a
        /*07ba*/ 	.byte	0xff
	.zero		1


	//   ....[108]....
        /*07bc*/ 	.word	0x0000a040
        /*07c0*/ 	.word	0x00000003
        /*07c4*/ 	.word	0x00000060
        /*07c8*/ 	.short	0x010a
        /*07ca*/ 	.byte	0xff
	.zero		1


	//   ....[109]....
        /*07cc*/ 	.word	0x0000a0a0
        /*07d0*/ 	.word	0x00000003
        /*07d4*/ 	.word	0x00000068
        /*07d8*/ 	.short	0x010a
        /*07da*/ 	.byte	0xff
	.zero		1


	//   ....[110]....
        /*07dc*/ 	.word	0x0000a100
        /*07e0*/ 	.word	0x00000000
        /*07e4*/ 	.word	0x00000058
        /*07e8*/ 	.short	0x010a
        /*07ea*/ 	.byte	0xff
	.zero		1


	//   ....[111]....
        /*07ec*/ 	.word	0x0000a160
        /*07f0*/ 	.word	0x00000000
        /*07f4*/ 	.word	0x00000060
        /*07f8*/ 	.short	0x010a
        /*07fa*/ 	.byte	0xff
	.zero		1


	//   ....[112]....
        /*07fc*/ 	.word	0x0000a1b0
        /*0800*/ 	.word	0x00000000
        /*0804*/ 	.word	0x00000080
        /*0808*/ 	.short	0x010a
        /*080a*/ 	.byte	0xff
	.zero		1


	//   ....[113]....
        /*080c*/ 	.word	0x0000a200
        /*0810*/ 	.word	0x00000003
        /*0814*/ 	.word	0x00000040
        /*0818*/ 	.short	0x010a
        /*081a*/ 	.byte	0xff
	.zero		1


	//   ....[114]....
        /*081c*/ 	.word	0x0000a250
        /*0820*/ 	.word	0x000000bb
        /*0824*/ 	.word	0x000000a0
        /*0828*/ 	.short	0x010a
        /*082a*/ 	.byte	0xff
	.zero		1


	//   ....[115]....
        /*082c*/ 	.word	0x0000a2a0
        /*0830*/ 	.word	0x00000004
        /*0834*/ 	.word	0x00000040
        /*0838*/ 	.short	0x010a
        /*083a*/ 	.byte	0xff
	.zero		1


	//   ....[116]....
        /*083c*/ 	.word	0x0000a2f0
        /*0840*/ 	.word	0x00000003
        /*0844*/ 	.word	0x00000040
        /*0848*/ 	.short	0x010a
        /*084a*/ 	.byte	0xff
	.zero		1


	//----- nvinfo : EIATTR_NUM_MBARRIERS
	.align		4
.L_48:
        /*084c*/ 	.byte	0x03, 0x38
        /*084e*/ 	.short	0x001c


	//----- nvinfo : EIATTR_EXIT_INSTR_OFFSETS
	.align		4
        /*0850*/ 	.byte	0x04, 0x1c
        /*0852*/ 	.short	(.L_50 - .L_49)


	//   ....[0]....
.L_49:
        /*0854*/ 	.word	0x000024a0


	//   ....[1]....
        /*0858*/ 	.word	0x00002990


	//   ....[2]....
        /*085c*/ 	.word	0x000029f0


	//   ....[3]....
        /*0860*/ 	.word	0x000037d0


	//   ....[4]....
        /*0864*/ 	.word	0x00004690


	//   ....[5]....
        /*0868*/ 	.word	0x000046d0


	//   ....[6]....
        /*086c*/ 	.word	0x00009960


	//----- nvinfo : EIATTR_MAX_THREADS
	.align		4
.L_50:
        /*0870*/ 	.byte	0x04, 0x05
        /*0872*/ 	.short	(.L_52 - .L_51)
.L_51:
        /*0874*/ 	.word	0x00000100
        /*0878*/ 	.word	0x00000001
        /*087c*/ 	.word	0x00000001


	//----- nvinfo : EIATTR_CRS_STACK_SIZE
	.align		4
.L_52:
        /*0880*/ 	.byte	0x04, 0x1e
        /*0882*/ 	.short	(.L_54 - .L_53)
.L_53:
        /*0884*/ 	.word	0x00000000


	//----- nvinfo : EIATTR_CBANK_PARAM_SIZE
	.align		4
.L_54:
        /*0888*/ 	.byte	0x03, 0x19
        /*088a*/ 	.short	0x0800


	//----- nvinfo : EIATTR_PARAM_CBANK
	.align		4
        /*088c*/ 	.byte	0x04, 0x0a
        /*088e*/ 	.short	(.L_56 - .L_55)
	.align		4
.L_55:
        /*0890*/ 	.word	index@(.nv.constant0._ZN7cutlass13device_kernelINS_4gemm6kernel13GemmUniversalIN4cute5tupleIJiiiiEEENS1_10collective13CollectiveMmaINS1_35MainloopSm100TmaUmmaWarpSpecializedILi4ELi2ELi2ENS5_IJNS4_1CILi1EEESB_SB_EEEEENS5_IJNSA_ILi128EEENSA_ILi192EEESE_EEENS_12float_e4m3_tENS5_IJlSB_lEEESH_SI_NS4_8TiledMMAINS4_8MMA_AtomIJNS4_10MMA_TraitsINS4_19SM100_MMA_F8F6F4_SSEJSH_SH_fSE_SF_NS4_17integral_constantINS4_4UMMA5MajorELSP_0EEESQ_NSN_INSO_7ScaleInELSR_0EEESS_EEEEEENS4_6LayoutISC_NS5_IJNSA_ILi0EEESW_SW_EEEEENS5_IJNS4_10UnderscoreESZ_SZ_EEEEENS4_13SM90_TMA_LOADENS4_14ComposedLayoutINS4_7SwizzleILi3ELi4ELi3EEENS4_18smem_ptr_flag_bitsILi8EEENSV_INS5_IJNSA_ILi8EEESE_EEENS5_IJSE_SB_EEEEEEEvNS4_8identityES12_S1C_vS1D_EENS_8epilogue10collective18CollectiveEpilogueINS1F_23Sm100TmaWarpSpecializedILi3ELi2ELi64ELb0ELb0EEEJSG_NS5_IJNSV_ISE_SB_EENSV_INSA_ILi64EEESB_EEEEESH_SI_SH_SI_NS1F_6fusion15FusionCallbacksIS1J_NS1O_17LinearCombinationISH_fSH_fLNS_15FloatRoundStyleE2EEESG_S1N_JEEENS4_5SM1004TMEM4LOAD26SM100_TMEM_LOAD_32dp32b64xES12_NS13_INS14_ILi2ELi4ELi3EEES17_NSV_INS5_IJS18_S1L_EEENS5_IJS1L_SB_EEEEEEENS4_39AutoVectorizingCopyWithAssumedAlignmentILi128EEENS4_14SM90_TMA_STOREES22_S24_S24_EEEvvEEEEvNT_6ParamsE)
        /*0894*/ 	.short	0x0380
        /*0896*/ 	.short	0x0800


	//----- nvinfo : EIATTR_SW_WAR
	.align		4
.L_56:
        /*0898*/ 	.byte	0x04, 0x36
        /*089a*/ 	.short	(.L_58 - .L_57)
.L_57:
        /*089c*/ 	.word	0x00000008
.L_58:


//--------------------- .nv.callgraph             --------------------------
	.section	.nv.callgraph,"",@"SHT_CUDA_CALLGRAPH"
	.align	4
	.sectionentsize	8
	.align		4
        /*0000*/ 	.word	0x00000000
	.align		4
        /*0004*/ 	.word	0xffffffff
	.align		4
        /*0008*/ 	.word	index@(_ZN7cutlass13device_kernelINS_4gemm6kernel13GemmUniversalIN4cute5tupleIJiiiiEEENS1_10collective13CollectiveMmaINS1_35MainloopSm100TmaUmmaWarpSpecializedILi4ELi2ELi2ENS5_IJNS4_1CILi1EEESB_SB_EEEEENS5_IJNSA_ILi128EEENSA_ILi192EEESE_EEENS_12float_e4m3_tENS5_IJlSB_lEEESH_SI_NS4_8TiledMMAINS4_8MMA_AtomIJNS4_10MMA_TraitsINS4_19SM100_MMA_F8F6F4_SSEJSH_SH_fSE_SF_NS4_17integral_constantINS4_4UMMA5MajorELSP_0EEESQ_NSN_INSO_7ScaleInELSR_0EEESS_EEEEEENS4_6LayoutISC_NS5_IJNSA_ILi0EEESW_SW_EEEEENS5_IJNS4_10UnderscoreESZ_SZ_EEEEENS4_13SM90_TMA_LOADENS4_14ComposedLayoutINS4_7SwizzleILi3ELi4ELi3EEENS4_18smem_ptr_flag_bitsILi8EEENSV_INS5_IJNSA_ILi8EEESE_EEENS5_IJSE_SB_EEEEEEEvNS4_8identityES12_S1C_vS1D_EENS_8epilogue10collective18CollectiveEpilogueINS1F_23Sm100TmaWarpSpecializedILi3ELi2ELi64ELb0ELb0EEEJSG_NS5_IJNSV_ISE_SB_EENSV_INSA_ILi64EEESB_EEEEESH_SI_SH_SI_NS1F_6fusion15FusionCallbacksIS1J_NS1O_17LinearCombinationISH_fSH_fLNS_15FloatRoundStyleE2EEESG_S1N_JEEENS4_5SM1004TMEM4LOAD26SM100_TMEM_LOAD_32dp32b64xES12_NS13_INS14_ILi2ELi4ELi3EEES17_NSV_INS5_IJS18_S1L_EEENS5_IJS1L_SB_EEEEEEENS4_39AutoVectorizingCopyWithAssumedAlignmentILi128EEENS4_14SM90_TMA_STOREES22_S24_S24_EEEvvEEEEvNT_6ParamsE)
	.align		4
        /*000c*/ 	.word	index@(__assertfail)
	.align		4
        /*0010*/ 	.word	0x00000000
	.align		4
        /*0014*/ 	.word	0xfffffffe
	.align		4
        /*0018*/ 	.word	0x00000000
	.align		4
        /*001c*/ 	.word	0xfffffffd
	.align		4
        /*0020*/ 	.word	0x00000000
	.align		4
        /*0024*/ 	.word	0xfffffffc


//--------------------- .nv.constant4             --------------------------
	.section	.nv.constant4,"a",@progbits
	.align	8
	.align		8
.nv.constant4:
        /*0000*/ 	.dword	__assertfail
	.align		8
        /*0008*/ 	.dword	__unnamed_1
	.align		8
        /*0010*/ 	.dword	__unnamed_2
	.align		8
        /*0018*/ 	.dword	__unnamed_3
	.align		8
        /*0020*/ 	.dword	_ZN40_INTERNAL_a1c02961_4_k_cu_12daa5d9_223314cuda3std3__45__cpo5beginE
	.align		8
        /*0028*/ 	.dword	_ZN40_INTERNAL_a1c02961_4_k_cu_12daa5d9_223314cuda3std3__45__cpo3endE
	.align		8
        /*0030*/ 	.dword	_ZN40_INTERNAL_a1c02961_4_k_cu_12daa5d9_223314cuda3std3__45__cpo6cbeginE
	.align		8
        /*0038*/ 	.dword	_ZN40_INTERNAL_a1c02961_4_k_cu_12daa5d9_223314cuda3std3__45__cpo4cendE
	.align		8
        /*0040*/ 	.dword	_ZN40_INTERNAL_a1c02961_4_k_cu_12daa5d9_223314cuda3std3__442_GLOBAL__N__a1c02961_4_k_cu_12daa5d9_223316ignoreE
	.align		8
        /*0048*/ 	.dword	_ZN40_INTERNAL_a1c02961_4_k_cu_12daa5d9_223314cuda3std3__419piecewise_constructE
	.align		8
        /*0050*/ 	.dword	_ZN40_INTERNAL_a1c02961_4_k_cu_12daa5d9_223314cuda3std3__48in_placeE
	.align		8
        /*0058*/ 	.dword	_ZN40_INTERNAL_a1c02961_4_k_cu_12daa5d9_223314cuda3std6ranges3__45__cpo4swapE
	.align		8
        /*0060*/ 	.dword	_ZN40_INTERNAL_a1c02961_4_k_cu_12daa5d9_223314cuda3std6ranges3__45__cpo9iter_moveE
	.align		8
        /*0068*/ 	.dword	_ZN40_INTERNAL_a1c02961_4_k_cu_12daa5d9_223314cute7productE
	.align		8
        /*0070*/ 	.dword	_ZN40_INTERNAL_a1c02961_4_k_cu_12daa5d9_223314cute1_E
	.align		8
        /*0078*/ 	.dword	$str$25
	.align		8
        /*0080*/ 	.dword	$str$26
	.align		8
        /*0088*/ 	.dword	$str$27
	.align		8
        /*0090*/ 	.dword	$str$28


//--------------------- .text._ZN7cutlass13device_kernelINS_4gemm6kernel13GemmUniversalIN4cute5tupleIJiiiiEEENS1_10collective13CollectiveMmaINS1_35MainloopSm100TmaUmmaWarpSpecializedILi4ELi2ELi2ENS5_IJNS4_1CILi1EEESB_SB_EEEEENS5_IJNSA_ILi128EEENSA_ILi192EEESE_EEENS_12float_e4m3_tENS5_IJlSB_lEEESH_SI_NS4_8TiledMMAINS4_8MMA_AtomIJNS4_10MMA_TraitsINS4_19SM100_MMA_F8F6F4_SSEJSH_SH_fSE_SF_NS4_17integral_constantINS4_4UMMA5MajorELSP_0EEESQ_NSN_INSO_7ScaleInELSR_0EEESS_EEEEEENS4_6LayoutISC_NS5_IJNSA_ILi0EEESW_SW_EEEEENS5_IJNS4_10UnderscoreESZ_SZ_EEEEENS4_13SM90_TMA_LOADENS4_14ComposedLayoutINS4_7SwizzleILi3ELi4ELi3EEENS4_18smem_ptr_flag_bitsILi8EEENSV_INS5_IJNSA_ILi8EEESE_EEENS5_IJSE_SB_EEEEEEEvNS4_8identityES12_S1C_vS1D_EENS_8epilogue10collective18CollectiveEpilogueINS1F_23Sm100TmaWarpSpecializedILi3ELi2ELi64ELb0ELb0EEEJSG_NS5_IJNSV_ISE_SB_EENSV_INSA_ILi64EEESB_EEEEESH_SI_SH_SI_NS1F_6fusion15FusionCallbacksIS1J_NS1O_17LinearCombinationISH_fSH_fLNS_15FloatRoundStyleE2EEESG_S1N_JEEENS4_5SM1004TMEM4LOAD26SM100_TMEM_LOAD_32dp32b64xES12_NS13_INS14_ILi2ELi4ELi3EEES17_NSV_INS5_IJS18_S1L_EEENS5_IJS1L_SB_EEEEEEENS4_39AutoVectorizingCopyWithAssumedAlignmentILi128EEENS4_14SM90_TMA_STOREES22_S24_S24_EEEvvEEEEvNT_6ParamsE --------------------------
	.section	.text._ZN7cutlass13device_kernelINS_4gemm6kernel13GemmUniversalIN4cute5tupleIJiiiiEEENS1_10collective13CollectiveMmaINS1_35MainloopSm100TmaUmmaWarpSpecializedILi4ELi2ELi2ENS5_IJNS4_1CILi1EEESB_SB_EEEEENS5_IJNSA_ILi128EEENSA_ILi192EEESE_EEENS_12float_e4m3_tENS5_IJlSB_lEEESH_SI_NS4_8TiledMMAINS4_8MMA_AtomIJNS4_10MMA_TraitsINS4_19SM100_MMA_F8F6F4_SSEJSH_SH_fSE_SF_NS4_17integral_constantINS4_4UMMA5MajorELSP_0EEESQ_NSN_INSO_7ScaleInELSR_0EEESS_EEEEEENS4_6LayoutISC_NS5_IJNSA_ILi0EEESW_SW_EEEEENS5_IJNS4_10UnderscoreESZ_SZ_EEEEENS4_13SM90_TMA_LOADENS4_14ComposedLayoutINS4_7SwizzleILi3ELi4ELi3EEENS4_18smem_ptr_flag_bitsILi8EEENSV_INS5_IJNSA_ILi8EEESE_EEENS5_IJSE_SB_EEEEEEEvNS4_8identityES12_S1C_vS1D_EENS_8epilogue10collective18CollectiveEpilogueINS1F_23Sm100TmaWarpSpecializedILi3ELi2ELi64ELb0ELb0EEEJSG_NS5_IJNSV_ISE_SB_EENSV_INSA_ILi64EEESB_EEEEESH_SI_SH_SI_NS1F_6fusion15FusionCallbacksIS1J_NS1O_17LinearCombinationISH_fSH_fLNS_15FloatRoundStyleE2EEESG_S1N_JEEENS4_5SM1004TMEM4LOAD26SM100_TMEM_LOAD_32dp32b64xES12_NS13_INS14_ILi2ELi4ELi3EEES17_NSV_INS5_IJS18_S1L_EEENS5_IJS1L_SB_EEEEEEENS4_39AutoVectorizingCopyWithAssumedAlignmentILi128EEENS4_14SM90_TMA_STOREES22_S24_S24_EEEvvEEEEvNT_6ParamsE,"ax",@progbits
	.align	128
.text._ZN7cutlass13device_kernelINS_4gemm6kernel13GemmUniversalIN4cute5tupleIJiiiiEEENS1_10collective13CollectiveMmaINS1_35MainloopSm100TmaUmmaWarpSpecializedILi4ELi2ELi2ENS5_IJNS4_1CILi1EEESB_SB_EEEEENS5_IJNSA_ILi128EEENSA_ILi192EEESE_EEENS_12float_e4m3_tENS5_IJlSB_lEEESH_SI_NS4_8TiledMMAINS4_8MMA_AtomIJNS4_10MMA_TraitsINS4_19SM100_MMA_F8F6F4_SSEJSH_SH_fSE_SF_NS4_17integral_constantINS4_4UMMA5MajorELSP_0EEESQ_NSN_INSO_7ScaleInELSR_0EEESS_EEEEEENS4_6LayoutISC_NS5_IJNSA_ILi0EEESW_SW_EEEEENS5_IJNS4_10UnderscoreESZ_SZ_EEEEENS4_13SM90_TMA_LOADENS4_14ComposedLayoutINS4_7SwizzleILi3ELi4ELi3EEENS4_18smem_ptr_flag_bitsILi8EEENSV_INS5_IJNSA_ILi8EEESE_EEENS5_IJSE_SB_EEEEEEEvNS4_8identityES12_S1C_vS1D_EENS_8epilogue10collective18CollectiveEpilogueINS1F_23Sm100TmaWarpSpecializedILi3ELi2ELi64ELb0ELb0EEEJSG_NS5_IJNSV_ISE_SB_EENSV_INSA_ILi64EEESB_EEEEESH_SI_SH_SI_NS1F_6fusion15FusionCallbacksIS1J_NS1O_17LinearCombinationISH_fSH_fLNS_15FloatRoundStyleE2EEESG_S1N_JEEENS4_5SM1004TMEM4LOAD26SM100_TMEM_LOAD_32dp32b64xES12_NS13_INS14_ILi2ELi4ELi3EEES17_NSV_INS5_IJS18_S1L_EEENS5_IJS1L_SB_EEEEEEENS4_39AutoVectorizingCopyWithAssumedAlignmentILi128EEENS4_14SM90_TMA_STOREES22_S24_S24_EEEvvEEEEvNT_6ParamsE:
        .type           _ZN7cutlass13device_kernelINS_4gemm6kernel13GemmUniversalIN4cute5tupleIJiiiiEEENS1_10collective13CollectiveMmaINS1_35MainloopSm100TmaUmmaWarpSpecializedILi4ELi2ELi2ENS5_IJNS4_1CILi1EEESB_SB_EEEEENS5_IJNSA_ILi128EEENSA_ILi192EEESE_EEENS_12float_e4m3_tENS5_IJlSB_lEEESH_SI_NS4_8TiledMMAINS4_8MMA_AtomIJNS4_10MMA_TraitsINS4_19SM100_MMA_F8F6F4_SSEJSH_SH_fSE_SF_NS4_17integral_constantINS4_4UMMA5MajorELSP_0EEESQ_NSN_INSO_7ScaleInELSR_0EEESS_EEEEEENS4_6LayoutISC_NS5_IJNSA_ILi0EEESW_SW_EEEEENS5_IJNS4_10UnderscoreESZ_SZ_EEEEENS4_13SM90_TMA_LOADENS4_14ComposedLayoutINS4_7SwizzleILi3ELi4ELi3EEENS4_18smem_ptr_flag_bitsILi8EEENSV_INS5_IJNSA_ILi8EEESE_EEENS5_IJSE_SB_EEEEEEEvNS4_8identityES12_S1C_vS1D_EENS_8epilogue10collective18CollectiveEpilogueINS1F_23Sm100TmaWarpSpecializedILi3ELi2ELi64ELb0ELb0EEEJSG_NS5_IJNSV_ISE_SB_EENSV_INSA_ILi64EEESB_EEEEESH_SI_SH_SI_NS1F_6fusion15FusionCallbacksIS1J_NS1O_17LinearCombinationISH_fSH_fLNS_15FloatRoundStyleE2EEESG_S1N_JEEENS4_5SM1004TMEM4LOAD26SM100_TMEM_LOAD_32dp32b64xES12_NS13_INS14_ILi2ELi4ELi3EEES17_NSV_INS5_IJS18_S1L_EEENS5_IJS1L_SB_EEEEEEENS4_39AutoVectorizingCopyWithAssumedAlignmentILi128EEENS4_14SM90_TMA_STOREES22_S24_S24_EEEvvEEEEvNT_6ParamsE,@function
        .size           _ZN7cutlass13device_kernelINS_4gemm6kernel13GemmUniversalIN4cute5tupleIJiiiiEEENS1_10collective13CollectiveMmaINS1_35MainloopSm100TmaUmmaWarpSpecializedILi4ELi2ELi2ENS5_IJNS4_1CILi1EEESB_SB_EEEEENS5_IJNSA_ILi128EEENSA_ILi192EEESE_EEENS_12float_e4m3_tENS5_IJlSB_lEEESH_SI_NS4_8TiledMMAINS4_8MMA_AtomIJNS4_10MMA_TraitsINS4_19SM100_MMA_F8F6F4_SSEJSH_SH_fSE_SF_NS4_17integral_constantINS4_4UMMA5MajorELSP_0EEESQ_NSN_INSO_7ScaleInELSR_0EEESS_EEEEEENS4_6LayoutISC_NS5_IJNSA_ILi0EEESW_SW_EEEEENS5_IJNS4_10UnderscoreESZ_SZ_EEEEENS4_13SM90_TMA_LOADENS4_14ComposedLayoutINS4_7SwizzleILi3ELi4ELi3EEENS4_18smem_ptr_flag_bitsILi8EEENSV_INS5_IJNSA_ILi8EEESE_EEENS5_IJSE_SB_EEEEEEEvNS4_8identityES12_S1C_vS1D_EENS_8epilogue10collective18CollectiveEpilogueINS1F_23Sm100TmaWarpSpecializedILi3ELi2ELi64ELb0ELb0EEEJSG_NS5_IJNSV_ISE_SB_EENSV_INSA_ILi64EEESB_EEEEESH_SI_SH_SI_NS1F_6fusion15FusionCallbacksIS1J_NS1O_17LinearCombinationISH_fSH_fLNS_15FloatRoundStyleE2EEESG_S1N_JEEENS4_5SM1004TMEM4LOAD26SM100_TMEM_LOAD_32dp32b64xES12_NS13_INS14_ILi2ELi4ELi3EEES17_NSV_INS5_IJS18_S1L_EEENS5_IJS1L_SB_EEEEEEENS4_39AutoVectorizingCopyWithAssumedAlignmentILi128EEENS4_14SM90_TMA_STOREES22_S24_S24_EEEvvEEEEvNT_6ParamsE,(.L_x_155 - _ZN7cutlass13device_kernelINS_4gemm6kernel13GemmUniversalIN4cute5tupleIJiiiiEEENS1_10collective13CollectiveMmaINS1_35MainloopSm100TmaUmmaWarpSpecializedILi4ELi2ELi2ENS5_IJNS4_1CILi1EEESB_SB_EEEEENS5_IJNSA_ILi128EEENSA_ILi192EEESE_EEENS_12float_e4m3_tENS5_IJlSB_lEEESH_SI_NS4_8TiledMMAINS4_8MMA_AtomIJNS4_10MMA_TraitsINS4_19SM100_MMA_F8F6F4_SSEJSH_SH_fSE_SF_NS4_17integral_constantINS4_4UMMA5MajorELSP_0EEESQ_NSN_INSO_7ScaleInELSR_0EEESS_EEEEEENS4_6LayoutISC_NS5_IJNSA_ILi0EEESW_SW_EEEEENS5_IJNS4_10UnderscoreESZ_SZ_EEEEENS4_13SM90_TMA_LOADENS4_14ComposedLayoutINS4_7SwizzleILi3ELi4ELi3EEENS4_18smem_ptr_flag_bitsILi8EEENSV_INS5_IJNSA_ILi8EEESE_EEENS5_IJSE_SB_EEEEEEEvNS4_8identityES12_S1C_vS1D_EENS_8epilogue10collective18CollectiveEpilogueINS1F_23Sm100TmaWarpSpecializedILi3ELi2ELi64ELb0ELb0EEEJSG_NS5_IJNSV_ISE_SB_EENSV_INSA_ILi64EEESB_EEEEESH_SI_SH_SI_NS1F_6fusion15FusionCallbacksIS1J_NS1O_17LinearCombinationISH_fSH_fLNS_15FloatRoundStyleE2EEESG_S1N_JEEENS4_5SM1004TMEM4LOAD26SM100_TMEM_LOAD_32dp32b64xES12_NS13_INS14_ILi2ELi4ELi3EEES17_NSV_INS5_IJS18_S1L_EEENS5_IJS1L_SB_EEEEEEENS4_39AutoVectorizingCopyWithAssumedAlignmentILi128EEENS4_14SM90_TMA_STOREES22_S24_S24_EEEvvEEEEvNT_6ParamsE)
        .other          _ZN7cutlass13device_kernelINS_4gemm6kernel13GemmUniversalIN4cute5tupleIJiiiiEEENS1_10collective13CollectiveMmaINS1_35MainloopSm100TmaUmmaWarpSpecializedILi4ELi2ELi2ENS5_IJNS4_1CILi1EEESB_SB_EEEEENS5_IJNSA_ILi128EEENSA_ILi192EEESE_EEENS_12float_e4m3_tENS5_IJlSB_lEEESH_SI_NS4_8TiledMMAINS4_8MMA_AtomIJNS4_10MMA_TraitsINS4_19SM100_MMA_F8F6F4_SSEJSH_SH_fSE_SF_NS4_17integral_constantINS4_4UMMA5MajorELSP_0EEESQ_NSN_INSO_7ScaleInELSR_0EEESS_EEEEEENS4_6LayoutISC_NS5_IJNSA_ILi0EEESW_SW_EEEEENS5_IJNS4_10UnderscoreESZ_SZ_EEEEENS4_13SM90_TMA_LOADENS4_14ComposedLayoutINS4_7SwizzleILi3ELi4ELi3EEENS4_18smem_ptr_flag_bitsILi8EEENSV_INS5_IJNSA_ILi8EEESE_EEENS5_IJSE_SB_EEEEEEEvNS4_8identityES12_S1C_vS1D_EENS_8epilogue10collective18CollectiveEpilogueINS1F_23Sm100TmaWarpSpecializedILi3ELi2ELi64ELb0ELb0EEEJSG_NS5_IJNSV_ISE_SB_EENSV_INSA_ILi64EEESB_EEEEESH_SI_SH_SI_NS1F_6fusion15FusionCallbacksIS1J_NS1O_17LinearCombinationISH_fSH_fLNS_15FloatRoundStyleE2EEESG_S1N_JEEENS4_5SM1004TMEM4LOAD26SM100_TMEM_LOAD_32dp32b64xES12_NS13_INS14_ILi2ELi4ELi3EEES17_NSV_INS5_IJS18_S1L_EEENS5_IJS1L_SB_EEEEEEENS4_39AutoVectorizingCopyWithAssumedAlignmentILi128EEENS4_14SM90_TMA_STOREES22_S24_S24_EEEvvEEEEvNT_6ParamsE,@"STO_CUDA_ENTRY STV_DEFAULT"
_ZN7cutlass13device_kernelINS_4gemm6kernel13GemmUniversalIN4cute5tupleIJiiiiEEENS1_10collective13CollectiveMmaINS1_35MainloopSm100TmaUmmaWarpSpecializedILi4ELi2ELi2ENS5_IJNS4_1CILi1EEESB_SB_EEEEENS5_IJNSA_ILi128EEENSA_ILi192EEESE_EEENS_12float_e4m3_tENS5_IJlSB_lEEESH_SI_NS4_8TiledMMAINS4_8MMA_AtomIJNS4_10MMA_TraitsINS4_19SM100_MMA_F8F6F4_SSEJSH_SH_fSE_SF_NS4_17integral_constantINS4_4UMMA5MajorELSP_0EEESQ_NSN_INSO_7ScaleInELSR_0EEESS_EEEEEENS4_6LayoutISC_NS5_IJNSA_ILi0EEESW_SW_EEEEENS5_IJNS4_10UnderscoreESZ_SZ_EEEEENS4_13SM90_TMA_LOADENS4_14ComposedLayoutINS4_7SwizzleILi3ELi4ELi3EEENS4_18smem_ptr_flag_bitsILi8EEENSV_INS5_IJNSA_ILi8EEESE_EEENS5_IJSE_SB_EEEEEEEvNS4_8identityES12_S1C_vS1D_EENS_8epilogue10collective18CollectiveEpilogueINS1F_23Sm100TmaWarpSpecializedILi3ELi2ELi64ELb0ELb0EEEJSG_NS5_IJNSV_ISE_SB_EENSV_INSA_ILi64EEESB_EEEEESH_SI_SH_SI_NS1F_6fusion15FusionCallbacksIS1J_NS1O_17LinearCombinationISH_fSH_fLNS_15FloatRoundStyleE2EEESG_S1N_JEEENS4_5SM1004TMEM4LOAD26SM100_TMEM_LOAD_32dp32b64xES12_NS13_INS14_ILi2ELi4ELi3EEES17_NSV_INS5_IJS18_S1L_EEENS5_IJS1L_SB_EEEEEEENS4_39AutoVectorizingCopyWithAssumedAlignmentILi128EEENS4_14SM90_TMA_STOREES22_S24_S24_EEEvvEEEEvNT_6ParamsE:
[----:B------:R-:W1:Y:S01]  /*0000*/  LDC R1, c[0x0][0x37c] ;  /* 0x0000df00ff017b82 */ /* 0x000e620000000800 */
[----:B------:R-:W2:Y:S01]  /*0010*/  S2R R180, SR_TID.X ;  /* 0x0000000000b47919 */ /* 0x000ea20000002100 */
[----:B------:R-:W3:Y:S01]  /*0020*/  LDCU.64 UR4, c[0x0][0x890] ;  /* 0x00011200ff0477ac */ /* 0x000ee20008000a00 */
[----:B------:R-:W-:Y:S02]  /*0030*/  PRMT R167, RZ, 0x7610, R167 ;  /* 0x00007610ffa77816 */ /* 0x000fe400000000a7 */
[----:B------:R-:W-:Y:S01]  /*0040*/  ELECT P5, URZ, PT ;  /* 0x0000000000ff782f */ /* 0x000fe200038a0000 */
[----:B------:R-:W4:Y:S01]  /*0050*/  LDCU.64 UR46, c[0x0][0x358] ;  /* 0x00006b00ff2e77ac */ /* 0x000f220008000a00 */
[----:B---3--:R-:W-:-:S04]  /*0060*/  UISETP.NE.U32.AND UP0, UPT, UR4, URZ, UPT ;  /* 0x000000ff0400728c */ /* 0x008fc8000bf05070 */
[----:B------:R-:W-:Y:S01]  /*0070*/  UISETP.NE.AND.EX UP0, UPT, UR5, URZ, UPT, UP0 ;  /* 0x000000ff0500728c */ /* 0x000fe2000bf05300 */
[----:B--2---:R-:W-:-:S05]  /*0080*/  SHF.R.U32.HI R168, RZ, 0x5, R180 ;  /* 0x00000005ffa87819 */ /* 0x004fca00000116b4 */
[----:B------:R-:W2:Y:S02]  /*0090*/  SHFL.IDX PT, R0, R168, RZ, 0x1f ;  /* 0x00001fffa8007589 */ /* 0x000ea400000e0000 */
[----:B--2---:R-:W-:Y:S01]  /*00a0*/  R2UR UR8, R0 ;  /* 0x00000000000872ca */ /* 0x004fe200000e0000 */
[----:B-1--4-:R-:W-:-:S14]  /*00b0*/  BRA.U UP0, `(.L_x_0) ;  /* 0x00000001002c7547 */ /* 0x012fdc000b800000 */
[----:B------:R-:W1:Y:S02]  /*00c0*/  LDCU.64 UR6, c[0x0][0x888] ;  /* 0x00011100ff0677ac */ /* 0x000e640008000a00 */
[----:B-1----:R-:W-:-:S04]  /*00d0*/  UISETP.NE.U32.AND UP0, UPT, UR6, URZ, UPT ;  /* 0x000000ff0600728c */ /* 0x002fc8000bf05070 */
[----:B------:R-:W-:-:S09]  /*00e0*/  UISETP.NE.AND.EX UP0, UPT, UR7, URZ, UPT, UP0 ;  /* 0x000000ff0700728c */ /* 0x000fd2000bf05300 */
[----:B------:R-:W-:Y:S05]  /*00f0*/  BRA.U !UP0, `(.L_x_1) ;  /* 0x0000000108107547 */ /* 0x000fea000b800000 */
[----:B------:R-:W1:Y:S02]  /*0100*/  LDC.64 R2, c[0x0][0x888] ;  /* 0x00022200ff027b82 */ /* 0x000e640000000a00 */
[----:B-1----:R1:W5:Y:S01]  /*0110*/  LDG.E R81, desc[UR46][R2.64] ;  /* 0x0000002e02517981 */ /* 0x002362000c1e1900 */
[----:B------:R-:W-:Y:S01]  /*0120*/  HFMA2 R167, -RZ, RZ, 0, 5.9604644775390625e-08 ;  /* 0x00000001ffa77431 */ /* 0x000fe200000001ff */
[----:B------:R-:W-:Y:S05]  /*0130*/  BRA `(.L_x_0) ;  /* 0x00000000000c7947 */ /* 0x000fea0003800000 */
.L_x_1:
[----:B------:R-:W1:Y:S01]  /*0140*/  LDCU UR6, c[0x0][0x880] ;  /* 0x00011000ff0677ac */ /* 0x000e620008000800 */
[----:B------:R-:W-:Y:S01]  /*0150*/  HFMA2 R167, -RZ, RZ, 0, 5.9604644775390625e-08 ;  /* 0x00000001ffa77431 */ /* 0x000fe200000001ff */
[----:B-1----:R-:W-:-:S07]  /*0160*/  MOV R81, UR6 ;  /* 0x0000000600517c02 */ /* 0x002fce0008000f00 */
.L_x_0:
[----:B------:R-:W2:Y:S02]  /*0170*/  LDCU.64 UR6, c[0x0][0x8b0] ;  /* 0x00011600ff0677ac */ /* 0x000ea40008000a00 */
[----:B--2---:R-:W-:-:S04]  /*0180*/  UISETP.NE.U32.AND UP0, UPT, UR6, URZ, UPT ;  /* 0x000000ff0600728c */ /* 0x004fc8000bf05070 */
[----:B------:R-:W-:-:S09]  /*0190*/  UISETP.NE.AND.EX UP0, UPT, UR7, URZ, UPT, UP0 ;  /* 0x000000ff0700728c */ /* 0x000fd2000bf05300 */
[----:B------:R-:W-:Y:S05]  /*01a0*/  BRA.U UP0, `(.L_x_2) ;  /* 0x0000000100247547 */ /* 0x000fea000b800000 */
[----:B------:R-:W2:Y:S02]  /*01b0*/  LDCU.64 UR6, c[0x0][0x8a8] ;  /* 0x00011500ff0677ac */ /* 0x000ea40008000a00 */
[----:B--2---:R-:W-:-:S04]  /*01c0*/  UISETP.NE.U32.AND UP0, UPT, UR6, URZ, UPT ;  /* 0x000000ff0600728c */ /* 0x004fc8000bf05070 */
[----:B------:R-:W-:-:S09]  /*01d0*/  UISETP.NE.AND.EX UP0, UPT, UR7, URZ, UPT, UP0 ;  /* 0x000000ff0700728c */ /* 0x000fd2000bf05300 */
[----:B------:R-:W-:Y:S05]  /*01e0*/  BRA.U !UP0, `(.L_x_3) ;  /* 0x00000001080c7547 */ /* 0x000fea000b800000 */
[----:B------:R-:W2:Y:S02]  /*01f0*/  LDC.64 R76, c[0x0][0x8a8] ;  /* 0x00022a00ff4c7b82 */ /* 0x000ea40000000a00 */
[----:B--2---:R2:W5:Y:S01]  /*0200*/  LDG.E R76, desc[UR46][R76.64] ;  /* 0x0000002e4c4c7981 */ /* 0x004562000c1e1900 */
[----:B------:R-:W-:Y:S05]  /*0210*/  BRA `(.L_x_2) ;  /* 0x0000000000087947 */ /* 0x000fea0003800000 */
.L_x_3:
[----:B------:R-:W2:Y:S02]  /*0220*/  LDCU UR6, c[0x0][0x8a0] ;  /* 0x00011400ff0677ac */ /* 0x000ea40008000800 */
[----:B--2---:R-:W-:Y:S02]  /*0230*/  MOV R76, UR6 ;  /* 0x00000006004c7c02 */ /* 0x004fe40008000f00 */
.L_x_2:
[----:B------:R-:W-:Y:S01]  /*0240*/  IMAD.U32 R0, RZ, RZ, UR8 ;  /* 0x00000008ff007e24 */ /* 0x000fe2000f8e00ff */
[----:B------:R-:W-:Y:S04]  /*0250*/  BSSY.RECONVERGENT B0, `(.L_x_4) ;  /* 0x000000c000007945 */ /* 0x000fe80003800200 */
[C---:B------:R-:W-:Y:S02]  /*0260*/  ISETP.NE.OR P1, PT, R0.reuse, 0x1, !P5 ;  /* 0x000000010000780c */ /* 0x040fe40006f25670 */
[----:B------:R-:W-:-:S11]  /*0270*/  ISETP.NE.OR P0, PT, R0, 0x3, !P5 ;  /* 0x000000030000780c */ /* 0x000fd60006f05670 */
[----:B------:R-:W-:Y:S05]  /*0280*/  @P1 BRA `(.L_x_5) ;  /* 0x0000000000201947 */ /* 0x000fea0003800000 */
[----:B------:R-:W3:Y:S02]  /*0290*/  LDCU.64 UR6, c[0x0][0x348] ;  /* 0x00006900ff0677ac */ /* 0x000ee40008000a00 */
[----:B---3--:R-:W-:Y:S02]  /*02a0*/  UIADD3 UR10, UP1, UPT, UR6, 0x80, URZ ;  /* 0x00000080060a7890 */ /* 0x008fe4000ff3e0ff */
[----:B------:R-:W-:Y:S02]  /*02b0*/  UIADD3 UR6, UP0, UPT, UR6, 0x180, URZ ;  /* 0x0000018006067890 */ /* 0x000fe4000ff1e0ff */
[----:B------:R-:W-:Y:S02]  /*02c0*/  UIADD3.X UR11, UPT, UPT, URZ, UR7, URZ, UP1, !UPT ;  /* 0x00000007ff0b7290 */ /* 0x000fe40008ffe4ff */
[----:B------:R-:W-:-:S07]  /*02d0*/  UIADD3.X UR7, UPT, UPT, URZ, UR7, URZ, UP0, !UPT ;  /* 0x00000007ff077290 */ /* 0x000fce00087fe4ff */
[----:B------:R3:W-:Y:S02]  /*02e0*/  UTMACCTL.PF [UR10] ;  /* 0x000000000a0079b9 */ /* 0x0007e40008040000 */
[----:B------:R3:W-:Y:S02]  /*02f0*/  UTMACCTL.PF [UR6] ;  /* 0x00000000060079b9 */ /* 0x0007e40008040000 */
[----:B---3--:R-:W-:Y:S01]  /*0300*/  NOP ;  /* 0x0000000000007918 */ /* 0x008fe20000000000 */
.L_x_5:
[----:B------:R-:W-:Y:S05]  /*0310*/  BSYNC.RECONVERGENT B0 ;  /* 0x0000000000007941 */ /* 0x000fea0003800200 */
.L_x_4:
[----:B------:R-:W-:Y:S04]  /*0320*/  BSSY.RECONVERGENT B0, `(.L_x_6) ;  /* 0x000000a000007945 */ /* 0x000fe80003800200 */
        /* <DEDUP_REMOVED lines=9> */
.L_x_7:
[----:B------:R-:W-:Y:S05]  /*03c0*/  BSYNC.RECONVERGENT B0 ;  /* 0x0000000000007941 */ /* 0x000fea0003800200 */
.L_x_6:
[----:B------:R-:W3:Y:S01]  /*03d0*/  LDCU.64 UR6, c[0x0][0x888] ;  /* 0x00011100ff0677ac */ /* 0x000ee20008000a00 */
[----:B------:R-:W-:Y:S02]  /*03e0*/  UISETP.EQ.U32.AND UP1, UPT, UR4, URZ, UPT ;  /* 0x000000ff0400728c */ /* 0x000fe4000bf22070 */
[----:B------:R-:W-:Y:S02]  /*03f0*/  UPLOP3.LUT UP2, UPT, UPT, UPT, UPT, 0x80, 0x8 ;  /* 0x000000000008789c */ /* 0x000fe40003f4f070 */
[----:B---3--:R-:W-:-:S04]  /*0400*/  UISETP.NE.U32.AND UP0, UPT, UR6, URZ, UPT ;  /* 0x000000ff0600728c */ /* 0x008fc8000bf05070 */
[----:B------:R-:W-:-:S04]  /*0410*/  UISETP.NE.AND.EX UP0, UPT, UR7, URZ, UPT, UP0 ;  /* 0x000000ff0700728c */ /* 0x000fc8000bf05300 */
[----:B------:R-:W-:-:S04]  /*0420*/  UISETP.EQ.OR.EX UP3, UPT, UR5, URZ, !UP0, UP1 ;  /* 0x000000ff0500728c */ /* 0x000fc8000c762710 */
[----:B------:R-:W-:-:S05]  /*0430*/  UP2UR UR51, UPR, URZ, 0x8 ;  /* 0x00000008ff337883 */ /* 0x000fca0008000000 */
[----:B------:R-:W-:Y:S07]  /*0440*/  BRA.U !UP3, `(.L_x_8) ;  /* 0x000000010b207547 */ /* 0x000fee000b800000 */
[----:B------:R-:W-:Y:S01]  /*0450*/  UISETP.NE.U32.AND UP2, UPT, UR4, URZ, UPT ;  /* 0x000000ff0400728c */ /* 0x000fe2000bf45070 */
[----:B-----5:R-:W-:Y:S01]  /*0460*/  FSETP.NEU.AND P0, PT, R81, RZ, PT ;  /* 0x000000ff5100720b */ /* 0x020fe20003f0d000 */
[----:B------:R-:W-:Y:S02]  /*0470*/  USEL UR4, URZ, 0xffffffff, UP0 ;  /* 0xffffffffff047887 */ /* 0x000fe40008000000 */
[----:B------:R-:W-:-:S10]  /*0480*/  UISETP.NE.AND.EX UP2, UPT, UR5, URZ, UPT, UP2 ;  /* 0x000000ff0500728c */ /* 0x000fd4000bf45320 */
[----:B------:R-:W-:Y:S01]  /*0490*/  VOTEU.ANY UP1, P0 ;  /* 0x0000000000ff7886 */ /* 0x000fe20000020100 */
[----:B------:R-:W-:-:S04]  /*04a0*/  @!UP2 USEL UR4, URZ, 0xffffffff, UP1 ;  /* 0xffffffffff04a887 */ /* 0x000fc80008800000 */
[----:B------:R-:W-:-:S04]  /*04b0*/  ULOP3.LUT UR4, UR4, 0x1, URZ, 0xc0, !UPT ;  /* 0x0000000104047892 */ /* 0x000fc8000f8ec0ff */
[----:B------:R-:W-:-:S11]  /*04c0*/  UISETP.NE.U32.AND UP2, UPT, UR4, 0x1, UPT ;  /* 0x000000010400788c */ /* 0x000fd6000bf45070 */
.L_x_8:
[----:B-1----:R-:W1:Y:S01]  /*04d0*/  SHFL.IDX PT, R2, R168, RZ, 0x1f ;  /* 0x00001fffa8027589 */ /* 0x002e6200000e0000 */
[----:B------:R-:W-:-:S04]  /*04e0*/  UISETP.NE.AND UP1, UPT, UR8, 0x2, UPT ;  /* 0x000000020800788c */ /* 0x000fc8000bf25270 */
[----:B------:R-:W-:Y:S01]  /*04f0*/  USEL UR6, URZ, 0x1, UP1 ;  /* 0x00000001ff067887 */ /* 0x000fe20008800000 */
[----:B-1----:R-:W-:-:S13]  /*0500*/  ISETP.NE.AND P0, PT, R2, RZ, PT ;  /* 0x000000ff0200720c */ /* 0x002fda0003f05270 */
[----:B------:R-:W-:Y:S05]  /*0510*/  @P0 BRA `(.L_x_9) ;  /* 0x0000000000480947 */ /* 0x000fea0003800000 */
[----:B------:R-:W1:Y:S01]  /*0520*/  S2UR UR5, SR_CgaCtaId ;  /* 0x00000000000579c3 */ /* 0x000e620000008800 */
[----:B------:R-:W-:Y:S01]  /*0530*/  UMOV UR7, 0x400 ;  /* 0x0000040000077882 */ /* 0x000fe20000000000 */
[----:B------:R-:W-:Y:S01]  /*0540*/  UMOV UR4, 0x1 ;  /* 0x0000000100047882 */ /* 0x000fe20000000000 */
[----:B------:R-:W-:Y:S01]  /*0550*/  ELECT P0, URZ, PT ;  /* 0x0000000000ff782f */ /* 0x000fe20003800000 */
[----:B------:R-:W-:-:S04]  /*0560*/  UIADD3 UR10, UPT, UPT, -UR4, 0x100000, URZ ;  /* 0x00100000040a7890 */ /* 0x000fc8000fffe1ff */
[----:B------:R-:W-:Y:S02]  /*0570*/  USHF.L.U32 UR11, UR10, 0xb, URZ ;  /* 0x0000000b0a0b7899 */ /* 0x000fe400080006ff */
[----:B------:R-:W-:Y:S02]  /*0580*/  USHF.L.U32 UR10, UR10, 0x1, URZ ;  /* 0x000000010a0a7899 */ /* 0x000fe400080006ff */
[----:B-1----:R-:W-:Y:S01]  /*0590*/  ULEA UR5, UR5, UR7, 0x18 ;  /* 0x0000000705057291 */ /* 0x002fe2000f8ec0ff */
[----:B------:R-:W1:Y:S11]  /*05a0*/  FENCE.VIEW.ASYNC.S ;  /* 0x00000000000073c6 */ /* 0x000e760000000000 */
[----:B-1----:R1:W3:Y:S01]  /*05b0*/  SYNCS.EXCH.64 URZ, [UR5], UR10 ;  /* 0x0000000a05ff75b2 */ /* 0x0022e20008000100 */
[----:B------:R1:W4:Y:S01]  /*05c0*/  SYNCS.EXCH.64 URZ, [UR5+0x20], UR10 ;  /* 0x0000200a05ff75b2 */ /* 0x0003220008000100 */
[----:B------:R1:W1:Y:S01]  /*05d0*/  SYNCS.EXCH.64 URZ, [UR5+0x8], UR10 ;  /* 0x0000080a05ff75b2 */ /* 0x0002620008000100 */
[----:B------:R1:W1:Y:S01]  /*05e0*/  SYNCS.EXCH.64 URZ, [UR5+0x28], UR10 ;  /* 0x0000280a05ff75b2 */ /* 0x0002620008000100 */
[----:B------:R1:W1:Y:S01]  /*05f0*/  SYNCS.EXCH.64 URZ, [UR5+0x10], UR10 ;  /* 0x0000100a05ff75b2 */ /* 0x0002620008000100 */
[----:B------:R1:W1:Y:S01]  /*0600*/  SYNCS.EXCH.64 URZ, [UR5+0x30], UR10 ;  /* 0x0000300a05ff75b2 */ /* 0x0002620008000100 */
[----:B------:R1:W1:Y:S01]  /*0610*/  SYNCS.EXCH.64 URZ, [UR5+0x18], UR10 ;  /* 0x0000180a05ff75b2 */ /* 0x0002620008000100 */
[----:B------:R1:W1:Y:S01]  /*0620*/  SYNCS.EXCH.64 URZ, [UR5+0x38], UR10 ;  /* 0x0000380a05ff75b2 */ /* 0x0002620008000100 */
[----:B------:R-:W-:Y:S01]  /*0630*/  NOP ;  /* 0x0000000000007918 */ /* 0x000fe20000000000 */
.L_x_9:
[----:B------:R-:W2:Y:S01]  /*0640*/  SHFL.IDX PT, R2, R168, RZ, 0x1f ;  /* 0x00001fffa8027589 */ /* 0x000ea200000e0000 */
[----:B------:R-:W-:Y:S01]  /*0650*/  NOP ;  /* 0x0000000000007918 */ /* 0x000fe20000000000 */
[----:B--2---:R-:W-:-:S13]  /*0660*/  ISETP.NE.AND P0, PT, R2, 0x1, PT ;  /* 0x000000010200780c */ /* 0x004fda0003f05270 */
[----:B------:R-:W-:Y:S05]  /*0670*/  @P0 BRA `(.L_x_10) ;  /* 0x0000000000500947 */ /* 0x000fea0003800000 */
[----:B------:R-:W2:Y:S01]  /*0680*/  S2UR UR7, SR_CgaCtaId ;  /* 0x00000000000779c3 */ /* 0x000ea20000008800 */
[----:B------:R-:W-:Y:S01]  /*0690*/  UMOV UR9, 0x400 ;  /* 0x0000040000097882 */ /* 0x000fe20000000000 */
[----:B-1----:R-:W-:Y:S01]  /*06a0*/  UMOV UR5, 0x20 ;  /* 0x0000002000057882 */ /* 0x002fe20000000000 */
[----:B------:R-:W-:Y:S01]  /*06b0*/  UMOV UR4, 0x80 ;  /* 0x0000008000047882 */ /* 0x000fe20000000000 */
[----:B------:R-:W-:-:S04]  /*06c0*/  UIADD3 UR10, UPT, UPT, -UR5, 0x100000, URZ ;  /* 0x00100000050a7890 */ /* 0x000fc8000fffe1ff */
[----:B------:R-:W-:Y:S02]  /*06d0*/  USHF.L.U32 UR11, UR10, 0xb, URZ ;  /* 0x0000000b0a0b7899 */ /* 0x000fe400080006ff */
[----:B------:R-:W-:Y:S02]  /*06e0*/  USHF.L.U32 UR10, UR10, 0x1, URZ ;  /* 0x000000010a0a7899 */ /* 0x000fe400080006ff */
[----:B------:R-:W-:-:S04]  /*06f0*/  UIADD3 UR4, UPT, UPT, -UR4, 0x100000, URZ ;  /* 0x0010000004047890 */ /* 0x000fc8000fffe1ff */
[----:B------:R-:W-:Y:S02]  /*0700*/  USHF.L.U32 UR5, UR4, 0xb, URZ ;  /* 0x0000000b04057899 */ /* 0x000fe400080006ff */
[----:B------:R-:W-:Y:S01]  /*0710*/  USHF.L.U32 UR4, UR4, 0x1, URZ ;  /* 0x0000000104047899 */ /* 0x000fe200080006ff */
[----:B------:R-:W-:Y:S01]  /*0720*/  ELECT P0, URZ, PT ;  /* 0x0000000000ff782f */ /* 0x000fe20003800000 */
[----:B--2---:R-:W-:Y:S01]  /*0730*/  ULEA UR7, UR7, UR9, 0x18 ;  /* 0x0000000907077291 */ /* 0x004fe2000f8ec0ff */
[----:B------:R-:W1:Y:S11]  /*0740*/  FENCE.VIEW.ASYNC.S ;  /* 0x00000000000073c6 */ /* 0x000e760000000000 */
[----:B-1----:R2:W1:Y:S01]  /*0750*/  SYNCS.EXCH.64 URZ, [UR7+0x40], UR10 ;  /* 0x0000400a07ff75b2 */ /* 0x0024620008000100 */
[----:B------:R2:W1:Y:S01]  /*0760*/  SYNCS.EXCH.64 URZ, [UR7+0x58], UR4 ;  /* 0x0000580407ff75b2 */ /* 0x0004620008000100 */
[----:B------:R2:W1:Y:S01]  /*0770*/  SYNCS.EXCH.64 URZ, [UR7+0x48], UR10 ;  /* 0x0000480a07ff75b2 */ /* 0x0004620008000100 */
[----:B------:R2:W1:Y:S01]  /*0780*/  SYNCS.EXCH.64 URZ, [UR7+0x60], UR4 ;  /* 0x0000600407ff75b2 */ /* 0x0004620008000100 */
[----:B------:R2:W1:Y:S01]  /*0790*/  SYNCS.EXCH.64 URZ, [UR7+0x50], UR10 ;  /* 0x0000500a07ff75b2 */ /* 0x0004620008000100 */
[----:B------:R2:W1:Y:S02]  /*07a0*/  SYNCS.EXCH.64 URZ, [UR7+0x68], UR4 ;  /* 0x0000680407ff75b2 */ /* 0x0004640008000100 */
[----:B--2---:R-:W-:Y:S01]  /*07b0*/  NOP ;  /* 0x0000000000007918 */ /* 0x004fe20000000000 */
.L_x_10:
[----:B------:R-:W2:Y:S01]  /*07c0*/  SHFL.IDX PT, R2, R168, RZ, 0x1f ;  /* 0x00001fffa8027589 */ /* 0x000ea200000e0000 */
[----:B------:R-:W-:Y:S01]  /*07d0*/  NOP ;  /* 0x0000000000007918 */ /* 0x000fe20000000000 */
[----:B--2---:R-:W-:-:S13]  /*07e0*/  ISETP.NE.AND P0, PT, R2, 0x3, PT ;  /* 0x000000030200780c */ /* 0x004fda0003f05270 */
[----:B------:R-:W-:Y:S05]  /*07f0*/  @P0 BRA `(.L_x_11) ;  /* 0x0000000000300947 */ /* 0x000fea0003800000 */
[----:B-1----:R-:W1:Y:S01]  /*0800*/  S2UR UR5, SR_CgaCtaId ;  /* 0x00000000000579c3 */ /* 0x002e620000008800 */
        /* <DEDUP_REMOVED lines=8> */
[----:B-1----:R2:W1:Y:S01]  /*0890*/  SYNCS.EXCH.64 URZ, [UR5+0x70], UR10 ;  /* 0x0000700a05ff75b2 */ /* 0x0024620008000100 */
[----:B------:R2:W1:Y:S02]  /*08a0*/  SYNCS.EXCH.64 URZ, [UR5+0x78], UR10 ;  /* 0x0000780a05ff75b2 */ /* 0x0004640008000100 */
[----:B--2---:R-:W-:Y:S01]  /*08b0*/  NOP ;  /* 0x0000000000007918 */ /* 0x004fe20000000000 */
.L_x_11:
[----:B------:R-:W2:Y:S01]  /*08c0*/  SHFL.IDX PT, R2, R168, RZ, 0x1f ;  /* 0x00001fffa8027589 */ /* 0x000ea200000e0000 */
[----:B------:R-:W-:Y:S01]  /*08d0*/  NOP ;  /* 0x0000000000007918 */ /* 0x000fe20000000000 */
[----:B--2---:R-:W-:-:S13]  /*08e0*/  ISETP.NE.AND P0, PT, R2, 0x4, PT ;  /* 0x000000040200780c */ /* 0x004fda0003f05270 */
[----:B------:R-:W-:Y:S05]  /*08f0*/  @P0 BRA `(.L_x_12) ;  /* 0x00000000004c0947 */ /* 0x000fea0003800000 */
[----:B-1----:R-:W1:Y:S01]  /*0900*/  S2UR UR5, SR_CgaCtaId ;  /* 0x00000000000579c3 */ /* 0x002e620000008800 */
[----:B------:R-:W-:Y:S01]  /*0910*/  UMOV UR9, 0x100 ;  /* 0x0000010000097882 */ /* 0x000fe20000000000 */
[----:B------:R-:W-:Y:S01]  /*0920*/  UMOV UR7, 0x400 ;  /* 0x0000040000077882 */ /* 0x000fe20000000000 */
[----:B------:R-:W-:Y:S01]  /*0930*/  USEL UR9, UR9, 0xe0, UP2 ;  /* 0x000000e009097887 */ /* 0x000fe20009000000 */
[----:B------:R-:W-:Y:S01]  /*0940*/  UMOV UR4, 0x1 ;  /* 0x0000000100047882 */ /* 0x000fe20000000000 */
[----:B------:R-:W-:Y:S01]  /*0950*/  ELECT P0, URZ, PT ;  /* 0x0000000000ff782f */ /* 0x000fe20003800000 */
[----:B------:R-:W-:-:S04]  /*0960*/  UIADD3 UR10, UPT, UPT, -UR4, 0x100000, URZ ;  /* 0x00100000040a7890 */ /* 0x000fc8000fffe1ff */
[----:B------:R-:W-:Y:S02]  /*0970*/  USHF.L.U32 UR11, UR10, 0xb, URZ ;  /* 0x0000000b0a0b7899 */ /* 0x000fe400080006ff */
[----:B------:R-:W-:Y:S02]  /*0980*/  USHF.L.U32 UR10, UR10, 0x1, URZ ;  /* 0x000000010a0a7899 */ /* 0x000fe400080006ff */
[----:B------:R-:W-:-:S04]  /*0990*/  UIADD3 UR12, UPT, UPT, -UR9, 0x100000, URZ ;  /* 0x00100000090c7890 */ /* 0x000fc8000fffe1ff */
[----:B------:R-:W-:Y:S02]  /*09a0*/  USHF.L.U32 UR13, UR12, 0xb, URZ ;  /* 0x0000000b0c0d7899 */ /* 0x000fe400080006ff */
[----:B------:R-:W-:Y:S02]  /*09b0*/  USHF.L.U32 UR12, UR12, 0x1, URZ ;  /* 0x000000010c0c7899 */ /* 0x000fe400080006ff */
[----:B-1----:R-:W-:Y:S01]  /*09c0*/  ULEA UR5, UR5, UR7, 0x18 ;  /* 0x0000000705057291 */ /* 0x002fe2000f8ec0ff */
[----:B------:R-:W1:Y:S11]  /*09d0*/  FENCE.VIEW.ASYNC.S ;  /* 0x00000000000073c6 */ /* 0x000e760000000000 */
[----:B-1----:R2:W1:Y:S01]  /*09e0*/  SYNCS.EXCH.64 URZ, [UR5+0x80], UR10 ;  /* 0x0000800a05ff75b2 */ /* 0x0024620008000100 */
[----:B------:R2:W1:Y:S01]  /*09f0*/  SYNCS.EXCH.64 URZ, [UR5+0x90], UR12 ;  /* 0x0000900c05ff75b2 */ /* 0x0004620008000100 */
[----:B------:R2:W1:Y:S01]  /*0a00*/  SYNCS.EXCH.64 URZ, [UR5+0x88], UR10 ;  /* 0x0000880a05ff75b2 */ /* 0x0004620008000100 */
[----:B------:R2:W1:Y:S02]  /*0a10*/  SYNCS.EXCH.64 URZ, [UR5+0x98], UR12 ;  /* 0x0000980c05ff75b2 */ /* 0x0004640008000100 */
[----:B--2---:R-:W-:Y:S01]  /*0a20*/  NOP ;  /* 0x0000000000007918 */ /* 0x004fe20000000000 */
.L_x_12:
        /* <DEDUP_REMOVED lines=20> */
[----:B------:R2:W1:Y:S02]  /*0b70*/  SYNCS.EXCH.64 URZ, [UR7+0xb8], UR4 ;  /* 0x0000b80407ff75b2 */ /* 0x0004640008000100 */
[----:B--2---:R-:W-:Y:S01]  /*0b80*/  NOP ;  /* 0x0000000000007918 */ /* 0x004fe20000000000 */
.L_x_13:
        /* <DEDUP_REMOVED lines=18> */
.L_x_14:
[----:B-1----:R-:W1:Y:S01]  /*0cb0*/  S2UR UR5, SR_CTAID.X ;  /* 0x00000000000579c3 */ /* 0x002e620000002500 */
[----:B------:R-:W-:-:S05]  /*0cc0*/  CS2R.32 R166, SR_CgaSize ;  /* 0x0000000000a67805 */ /* 0x000fca0000008a00 */
[----:B------:R-:W-:-:S05]  /*0cd0*/  IMAD R166, R166, -0xa0, RZ ;  /* 0xffffff60a6a67824 */ /* 0x000fca00078e02ff */
[----:B------:R-:W-:-:S14]  /*0ce0*/  R2UR UR9, R166 ;  /* 0x00000000a60972ca */ /* 0x000fdc00000e0000 */
[----:B------:R-:W2:Y:S01]  /*0cf0*/  LDCU UR9, c[0x0][UR9+0x2b0] ;  /* 0x00005600090977ac */ /* 0x000ea20008000800 */
[----:B------:R-:W-:Y:S01]  /*0d00*/  NOP ;  /* 0x0000000000007918 */ /* 0x000fe20000000000 */
[----:B------:R-:W-:-:S05]  /*0d10*/  CS2R.32 R166, SR_CgaSize ;  /* 0x0000000000a67805 */ /* 0x000fca0000008a00 */
[----:B------:R-:W-:-:S05]  /*0d20*/  IMAD R166, R166, -0xa0, RZ ;  /* 0xffffff60a6a67824 */ /* 0x000fca00078e02ff */
[----:B------:R-:W-:-:S14]  /*0d30*/  R2UR UR7, R166 ;  /* 0x00000000a60772ca */ /* 0x000fdc00000e0000 */
[----:B------:R-:W3:Y:S01]  /*0d40*/  LDCU UR7, c[0x0][UR7+0x2b4] ;  /* 0x00005680070777ac */ /* 0x000ee20008000800 */
[----:B------:R-:W4:Y:S08]  /*0d50*/  S2UR UR4, SR_CTAID.Y ;  /* 0x00000000000479c3 */ /* 0x000f300000002600 */
[----:B------:R-:W3:Y:S01]  /*0d60*/  LDC R9, c[0x0][0xb24] ;  /* 0x0002c900ff097b82 */ /* 0x000ee20000000800 */
[----:B-1----:R-:W-:-:S02]  /*0d70*/  I2FP.F32.U32 R5, UR5 ;  /* 0x0000000500057c45 */ /* 0x002fc40008201000 */
[----:B------:R-:W-:-:S05]  /*0d80*/  CS2R.32 R3, SR_CgaSize ;  /* 0x0000000000037805 */ /* 0x000fca0000008a00 */
[----:B------:R-:W-:-:S06]  /*0d90*/  IMAD R3, R3, -0xa0, RZ ;  /* 0xffffff6003037824 */ /* 0x000fcc00078e02ff */
[----:B------:R-:W1:Y:S01]  /*0da0*/  LDC R3, c[0x0][R3+0x2a0] ;  /* 0x0000a80003037b82 */ /* 0x000e620000000800 */
[----:B------:R-:W-:Y:S01]  /*0db0*/  MOV R21, UR5 ;  /* 0x0000000500157c02 */ /* 0x000fe20008000f00 */
[----:B--2---:R-:W-:Y:S01]  /*0dc0*/  FMUL R5, R5, UR9 ;  /* 0x0000000905057c20 */ /* 0x004fe20008400000 */
[----:B----4-:R-:W-:Y:S02]  /*0dd0*/  I2FP.F32.U32 R4, UR4 ;  /* 0x0000000400047c45 */ /* 0x010fe40008201000 */
[----:B------:R-:W-:-:S05]  /*0de0*/  CS2R.32 R2, SR_CgaSize ;  /* 0x0000000000027805 */ /* 0x000fca0000008a00 */
[----:B------:R-:W-:-:S06]  /*0df0*/  IMAD R2, R2, -0xa0, RZ ;  /* 0xffffff6002027824 */ /* 0x000fcc00078e02ff */
[----:B------:R-:W2:Y:S01]  /*0e00*/  LDC R2, c[0x0][R2+0x2a4] ;  /* 0x0000a90002027b82 */ /* 0x000ea20000000800 */
[----:B------:R-:W4:Y:S01]  /*0e10*/  F2I.U32.TRUNC.NTZ R166, R5 ;  /* 0x0000000500a67305 */ /* 0x000f22000020f000 */
[----:B------:R-:W-:Y:S01]  /*0e20*/  MOV R20, UR4 ;  /* 0x0000000400147c02 */ /* 0x000fe20008000f00 */
[----:B---3--:R-:W-:-:S05]  /*0e30*/  FMUL R4, R4, UR7 ;  /* 0x0000000704047c20 */ /* 0x008fca0008400000 */
[----:B------:R-:W-:Y:S01]  /*0e40*/  BAR.SYNC.DEFER_BLOCKING 0x0 ;  /* 0x0000000000007b1d */ /* 0x000fe20000010000 */
[----:B------:R-:W-:-:S05]  /*0e50*/  ISETP.GE.AND P0, PT, R9, 0x1, PT ;  /* 0x000000010900780c */ /* 0x000fca0003f06270 */
[----:B------:R-:W3:Y:S02]  /*0e60*/  F2I.U32.TRUNC.NTZ R143, R4 ;  /* 0x00000004008f7305 */ /* 0x000ee4000020f000 */
[----:B------:R-:W2:Y:S01]  /*0e70*/  S2UR UR36, SR_CTAID.Z ;  /* 0x00000000002479c3 */ /* 0x000ea20000002700 */
[----:B----4-:R-:W-:-:S05]  /*0e80*/  IADD3 R166, PT, PT, -R166, RZ, RZ ;  /* 0x000000ffa6a67210 */ /* 0x010fca0007ffe1ff */
[----:B-1----:R-:W-:Y:S01]  /*0e90*/  IMAD R166, R3, R166, UR5 ;  /* 0x0000000503a67e24 */ /* 0x002fe2000f8e02a6 */
[----:B---3--:R-:W-:-:S05]  /*0ea0*/  IADD3 R143, PT, PT, -R143, RZ, RZ ;  /* 0x000000ff8f8f7210 */ /* 0x008fca0007ffe1ff */
[----:B--2---:R-:W-:Y:S01]  /*0eb0*/  IMAD R143, R2, R143, UR4 ;  /* 0x00000004028f7e24 */ /* 0x004fe2000f8e028f */
[----:B------:R-:W-:Y:S06]  /*0ec0*/  @!P0 BRA `(.L_x_15) ;  /* 0x0000000000b88947 */ /* 0x000fec0003800000 */
[----:B------:R-:W1:Y:S01]  /*0ed0*/  LDC.64 R4, c[0x0][0xb18] ;  /* 0x0002c600ff047b82 */ /* 0x000e620000000a00 */
[----:B------:R-:W-:-:S07]  /*0ee0*/  ISETP.NE.AND P0, PT, R9, 0x1, PT ;  /* 0x000000010900780c */ /* 0x000fce0003f05270 */
[----:B------:R-:W2:Y:S08]  /*0ef0*/  LDC R10, c[0x0][0xb0c] ;  /* 0x0002c300ff0a7b82 */ /* 0x000eb00000000800 */
[----:B------:R-:W3:Y:S08]  /*0f00*/  LDC R11, c[0x0][0x370] ;  /* 0x0000dc00ff0b7b82 */ /* 0x000ef00000000800 */
[----:B------:R-:W4:Y:S01]  /*0f10*/  LDC R12, c[0x0][0x374] ;  /* 0x0000dd00ff0c7b82 */ /* 0x000f220000000800 */
[----:B-1----:R-:W-:-:S07]  /*0f20*/  ISETP.NE.AND P1, PT, R4, 0x1, PT ;  /* 0x000000010400780c */ /* 0x002fce0003f25270 */
[----:B------:R-:W3:Y:S01]  /*0f30*/  LDC.64 R6, c[0x0][0xb10] ;  /* 0x0002c400ff067b82 */ /* 0x000ee20000000a00 */
[----:B--2---:R-:W-:-:S07]  /*0f40*/  ISETP.NE.AND P2, PT, R10, 0x1, PT ;  /* 0x000000010a00780c */ /* 0x004fce0003f45270 */
[----:B------:R-:W1:Y:S08]  /*0f50*/  LDC R8, c[0x0][0xb20] ;  /* 0x0002c800ff087b82 */ /* 0x000e700000000800 */
[----:B------:R-:W2:Y:S01]  /*0f60*/  LDC.64 R2, c[0x0][0xb28] ;  /* 0x0002ca00ff027b82 */ /* 0x000ea20000000a00 */
[----:B----4-:R-:W-:-:S04]  /*0f70*/  IMAD.HI.U32 R13, R12, R5, RZ ;  /* 0x000000050c0d7227 */ /* 0x010fc800078e00ff */
[----:B------:R-:W-:-:S04]  /*0f80*/  IMAD.HI.U32 R5, R20, R5, RZ ;  /* 0x0000000514057227 */ /* 0x000fc800078e00ff */
[----:B---3--:R-:W-:-:S04]  /*0f90*/  IMAD.HI.U32 R14, R11, R6, RZ ;  /* 0x000000060b0e7227 */ /* 0x008fc800078e00ff */
[C---:B------:R-:W-:Y:S01]  /*0fa0*/  IMAD.HI.U32 R16, R21.reuse, R6, RZ ;  /* 0x0000000615107227 */ /* 0x040fe200078e00ff */
[-C--:B------:R-:W-:Y:S02]  /*0fb0*/  @P2 SHF.R.U32.HI R11, RZ, R7.reuse, R14 ;  /* 0x00000007ff0b2219 */ /* 0x080fe4000001160e */
[-C--:B-1----:R-:W-:Y:S02]  /*0fc0*/  @P1 SHF.R.U32.HI R12, RZ, R8.reuse, R13 ;  /* 0x00000008ff0c1219 */ /* 0x082fe4000001160d */
[----:B------:R-:W-:Y:S02]  /*0fd0*/  SHF.R.U32.HI R5, RZ, R8, R5 ;  /* 0x00000008ff057219 */ /* 0x000fe40000011605 */
[----:B------:R-:W-:Y:S02]  /*0fe0*/  SHF.R.U32.HI R16, RZ, R7, R16 ;  /* 0x00000007ff107219 */ /* 0x000fe40000011610 */
[----:B------:R-:W-:Y:S01]  /*0ff0*/  SEL R5, R20, R5, !P1 ;  /* 0x0000000514057207 */ /* 0x000fe20004800000 */
[----:B--2---:R-:W-:Y:S01]  /*1000*/  IMAD.HI.U32 R14, R12, R2, RZ ;  /* 0x000000020c0e7227 */ /* 0x004fe200078e00ff */
[----:B------:R-:W-:-:S02]  /*1010*/  SEL R7, R21, R16, !P2 ;  /* 0x0000001015077207 */ /* 0x000fc40005000000 */
[----:B------:R-:W-:Y:S01]  /*1020*/  IADD3 R13, PT, PT, -R5, RZ, RZ ;  /* 0x000000ff050d7210 */ /* 0x000fe20007ffe1ff */
[----:B------:R-:W-:Y:S01]  /*1030*/  IMAD.HI.U32 R6, R11, R2, RZ ;  /* 0x000000020b067227 */ /* 0x000fe200078e00ff */
[----:B------:R-:W-:-:S03]  /*1040*/  @P0 SHF.R.U32.HI R12, RZ, R3, R14 ;  /* 0x00000003ff0c0219 */ /* 0x000fc6000001160e */
[----:B------:R-:W-:Y:S01]  /*1050*/  IMAD R13, R4, R13, R20 ;  /* 0x0000000d040d7224 */ /* 0x000fe200078e0214 */
[----:B------:R-:W-:Y:S01]  /*1060*/  @P0 SHF.R.U32.HI R11, RZ, R3, R6 ;  /* 0x00000003ff0b0219 */ /* 0x000fe20000011606 */
[----:B------:R-:W-:-:S04]  /*1070*/  IMAD R12, R12, R9, RZ ;  /* 0x000000090c0c7224 */ /* 0x000fc800078e02ff */
[----:B------:R-:W-:Y:S01]  /*1080*/  IMAD R6, R11, R9, RZ ;  /* 0x000000090b067224 */ /* 0x000fe200078e02ff */
[----:B------:R-:W-:-:S04]  /*1090*/  ISETP.GE.AND P1, PT, R5, R12, PT ;  /* 0x0000000c0500720c */ /* 0x000fc80003f26270 */
[----:B------:R-:W-:Y:S01]  /*10a0*/  ISETP.GE.OR P1, PT, R7, R6, P1 ;  /* 0x000000060700720c */ /* 0x000fe20000f26670 */
[----:B------:R-:W-:-:S05]  /*10b0*/  IMAD.HI.U32 R6, R5, R2, RZ ;  /* 0x0000000205067227 */ /* 0x000fca00078e00ff */
[----:B------:R-:W-:-:S04]  /*10c0*/  SHF.R.U32.HI R6, RZ, R3, R6 ;  /* 0x00000003ff067219 */ /* 0x000fc80000011606 */
[----:B------:R-:W-:-:S03]  /*10d0*/  SEL R6, R5, R6, !P0 ;  /* 0x0000000605067207 */ /* 0x000fc60004000000 */
[----:B------:R-:W-:Y:S01]  /*10e0*/  @!P1 IMAD.HI.U32 R8, R7, R2, RZ ;  /* 0x0000000207089227 */ /* 0x000fe200078e00ff */
[----:B------:R-:W-:-:S04]  /*10f0*/  IADD3 R2, PT, PT, -R6, RZ, RZ ;  /* 0x000000ff06027210 */ /* 0x000fc80007ffe1ff */
[----:B------:R-:W-:Y:S01]  /*1100*/  @!P1 SHF.R.U32.HI R8, RZ, R3, R8 ;  /* 0x00000003ff089219 */ /* 0x000fe20000011608 */
[----:B------:R-:W-:-:S03]  /*1110*/  IMAD R2, R9, R2, R5 ;  /* 0x0000000209027224 */ /* 0x000fc600078e0205 */
[----:B------:R-:W-:-:S05]  /*1120*/  @!P1 SEL R3, R7, R8, !P0 ;  /* 0x0000000807039207 */ /* 0x000fca0004000000 */
[--C-:B------:R-:W-:Y:S02]  /*1130*/  @!P1 IMAD.IADD R6, R6, 0x1, -R3.reuse ;  /* 0x0000000106069824 */ /* 0x100fe400078e0a03 */
[----:B------:R-:W-:Y:S01]  /*1140*/  @!P1 IMAD R3, R2, R11, R3 ;  /* 0x0000000b02039224 */ /* 0x000fe200078e0203 */
[----:B------:R-:W-:Y:S01]  /*1150*/  IADD3 R2, PT, PT, -R7, RZ, RZ ;  /* 0x000000ff07027210 */ /* 0x000fe20007ffe1ff */
[----:B------:R-:W-:Y:S02]  /*1160*/  @!P1 IMAD R5, R6, R9, R7 ;  /* 0x0000000906059224 */ /* 0x000fe400078e0207 */
[----:B------:R-:W-:Y:S02]  /*1170*/  @!P1 IMAD.MOV.U32 R7, RZ, RZ, R3 ;  /* 0x000000ffff079224 */ /* 0x000fe400078e0003 */
[----:B------:R-:W-:Y:S02]  /*1180*/  IMAD R2, R10, R2, R21 ;  /* 0x000000020a027224 */ /* 0x000fe400078e0215 */
[----:B------:R-:W-:-:S02]  /*1190*/  IMAD R20, R5, R4, R13 ;  /* 0x0000000405147224 */ /* 0x000fc400078e020d */
[----:B------:R-:W-:Y:S02]  /*11a0*/  IMAD R21, R7, R10, R2 ;  /* 0x0000000a07157224 */ /* 0x000fe400078e0202 */
.L_x_15:
[----:B------:R-:W1:Y:S01]  /*11b0*/  LDCU UR4, c[0x0][0xb30] ;  /* 0x00016600ff0477ac */ /* 0x000e620008000800 */
[----:B------:R-:W2:Y:S08]  /*11c0*/  S2UR UR37, SR_CgaCtaId ;  /* 0x00000000002579c3 */ /* 0x000eb00000008800 */
[----:B------:R-:W3:Y:S01]  /*11d0*/  LDC R72, c[0x0][0xb24] ;  /* 0x0002c900ff487b82 */ /* 0x000ee20000000800 */
[----:B-1----:R-:W-:-:S09]  /*11e0*/  UISETP.NE.AND UP1, UPT, UR4, 0x1, UPT ;  /* 0x000000010400788c */ /* 0x002fd2000bf25270 */
[----:B--2---:R-:W-:Y:S05]  /*11f0*/  BRA.U UP1, `(.L_x_16) ;  /* 0x0000000101407547 */ /* 0x004fea000b800000 */
[----:B------:R-:W1:Y:S08]  /*1200*/  LDC.64 R4, c[0x0][0xb10] ;  /* 0x0002c400ff047b82 */ /* 0x000e700000000a00 */
[----:B------:R-:W2:Y:S08]  /*1210*/  LDC.64 R2, c[0x0][0xb18] ;  /* 0x0002c600ff027b82 */ /* 0x000eb00000000a00 */
[----:B------:R-:W4:Y:S08]  /*1220*/  LDC R6, c[0x0][0xb20] ;  /* 0x0002c800ff067b82 */ /* 0x000f300000000800 */
[----:B------:R-:W3:Y:S01]  /*1230*/  LDC R8, c[0x0][0xb0c] ;  /* 0x0002c300ff087b82 */ /* 0x000ee20000000800 */
[----:B-1----:R-:W-:-:S05]  /*1240*/  IMAD.HI.U32 R4, R21, R4, RZ ;  /* 0x0000000415047227 */ /* 0x002fca00078e00ff */
[----:B------:R-:W-:Y:S01]  /*1250*/  SHF.R.U32.HI R4, RZ, R5, R4 ;  /* 0x00000005ff047219 */ /* 0x000fe20000011604 */
[----:B--2---:R-:W-:Y:S01]  /*1260*/  IMAD.HI.U32 R3, R20, R3, RZ ;  /* 0x0000000314037227 */ /* 0x004fe200078e00ff */
[----:B------:R-:W-:-:S04]  /*1270*/  ISETP.NE.AND P0, PT, R2, 0x1, PT ;  /* 0x000000010200780c */ /* 0x000fc80003f05270 */
[----:B----4-:R-:W-:-:S04]  /*1280*/  SHF.R.U32.HI R3, RZ, R6, R3 ;  /* 0x00000006ff037219 */ /* 0x010fc80000011603 */
[----:B------:R-:W-:Y:S02]  /*1290*/  SEL R3, R20, R3, !P0 ;  /* 0x0000000314037207 */ /* 0x000fe40004000000 */
[----:B---3--:R-:W-:-:S04]  /*12a0*/  ISETP.NE.AND P1, PT, R8, 0x1, PT ;  /* 0x000000010800780c */ /* 0x008fc80003f25270 */
[----:B------:R-:W-:-:S05]  /*12b0*/  SEL R4, R21, R4, !P1 ;  /* 0x0000000415047207 */ /* 0x000fca0004800000 */
[----:B------:R-:W-:Y:S02]  /*12c0*/  IMAD.IADD R5, R3, 0x1, -R4 ;  /* 0x0000000103057824 */ /* 0x000fe400078e0a04 */
[----:B------:R-:W-:Y:S02]  /*12d0*/  IMAD.IADD R3, R4, 0x1, -R3 ;  /* 0x0000000104037824 */ /* 0x000fe400078e0a03 */
[----:B------:R-:W-:Y:S02]  /*12e0*/  IMAD R21, R5, R8, R21 ;  /* 0x0000000805157224 */ /* 0x000fe400078e0215 */
[----:B------:R-:W-:-:S07]  /*12f0*/  IMAD R20, R3, R2, R20 ;  /* 0x0000000203147224 */ /* 0x000fce00078e0214 */
.L_x_16:
[----:B------:R-:W-:Y:S01]  /*1300*/  BAR.SYNC.DEFER_BLOCKING 0x0 ;  /* 0x0000000000007b1d */ /* 0x000fe20000010000 */
[----:B------:R-:W-:Y:S01]  /*1310*/  UISETP.NE.AND UP1, UPT, UR8, 0x2, UPT ;  /* 0x000000020800788c */ /* 0x000fe2000bf25270 */
[----:B------:R-:W-:Y:S02]  /*1320*/  ISETP.NE.OR P5, PT, R0, 0x2, !P5 ;  /* 0x000000020000780c */ /* 0x000fe40006fa5670 */
[----:B------:R-:W-:-:S06]  /*1330*/  LOP3.LUT R2, R180, 0x1f, RZ, 0xc0, !PT ;  /* 0x0000001fb4027812 */ /* 0x000fcc00078ec0ff */
[----:B------:R-:W-:Y:S05]  /*1340*/  BRA.U UP1, `(.L_x_17) ;  /* 0x00000011015c7547 */ /* 0x000fea000b800000 */
[----:B------:R-:W1:Y:S01]  /*1350*/  LDCU UR15, c[0x0][0x38c] ;  /* 0x00007180ff0f77ac */ /* 0x000e620008000800 */
[----:B------:R-:W2:Y:S01]  /*1360*/  LDC R9, c[0x0][0x370] ;  /* 0x0000dc00ff097b82 */ /* 0x000ea20000000800 */
[----:B------:R-:W-:Y:S01]  /*1370*/  PLOP3.LUT P1, PT, PT, PT, UP2, 0x80, 0x8 ;  /* 0x000000000008781c */ /* 0x000fe20003f2f028 */
[----:B------:R-:W-:Y:S01]  /*1380*/  IMAD.MOV.U32 R15, RZ, RZ, 0x1 ;  /* 0x00000001ff0f7424 */ /* 0x000fe200078e00ff */
[----:B------:R-:W-:Y:S01]  /*1390*/  ISETP.EQ.OR P4, PT, R2, RZ, P5 ;  /* 0x000000ff0200720c */ /* 0x000fe20002f82670 */
[----:B------:R-:W-:Y:S01]  /*13a0*/  IMAD.MOV.U32 R14, RZ, RZ, RZ ;  /* 0x000000ffff0e7224 */ /* 0x000fe200078e00ff */
[----:B------:R-:W-:Y:S02]  /*13b0*/  PLOP3.LUT P1, PT, P1, PT, PT, 0x8, 0x80 ;  /* 0x000000000080781c */ /* 0x000fe40000f2e170 */
[----:B------:R-:W-:Y:S01]  /*13c0*/  CS2R R12, SRZ ;  /* 0x00000000000c7805 */ /* 0x000fe2000001ff00 */
[----:B------:R-:W-:Y:S01]  /*13d0*/  IMAD.MOV.U32 R10, RZ, RZ, 0x1 ;  /* 0x00000001ff0a7424 */ /* 0x000fe200078e00ff */
[----:B------:R-:W4:Y:S01]  /*13e0*/  LDC R0, c[0x0][0x374] ;  /* 0x0000dd00ff007b82 */ /* 0x000f220000000800 */
[----:B------:R-:W2:Y:S01]  /*13f0*/  LDCU.64 UR24, c[0x0][0x348] ;  /* 0x00006900ff1877ac */ /* 0x000ea20008000a00 */
[----:B------:R-:W-:Y:S01]  /*1400*/  UMOV UR13, URZ ;  /* 0x000000ff000d7c82 */ /* 0x000fe20008000000 */
[----:B-1----:R-:W-:-:S04]  /*1410*/  UIADD3 UR5, UPT, UPT, UR15, 0x7f, URZ ;  /* 0x0000007f0f057890 */ /* 0x002fc8000fffe0ff */
[----:B------:R-:W-:-:S04]  /*1420*/  USHF.R.S32.HI UR4, URZ, 0x1f, UR5 ;  /* 0x0000001fff047899 */ /* 0x000fc80008011405 */
[----:B------:R-:W-:-:S04]  /*1430*/  ULEA.HI UR4, UR4, UR5, URZ, 0x7 ;  /* 0x0000000504047291 */ /* 0x000fc8000f8f38ff */
[----:B------:R-:W-:Y:S02]  /*1440*/  USHF.R.S32.HI UR22, URZ, 0x7, UR4 ;  /* 0x00000007ff167899 */ /* 0x000fe40008011404 */
[----:B------:R-:W-:Y:S02]  /*1450*/  UIADD3 UR4, UPT, UPT, UR15, -0x1, URZ ;  /* 0xffffffff0f047890 */ /* 0x000fe4000fffe0ff */
[----:B------:R-:W-:Y:S02]  /*1460*/  UISETP.LT.U32.AND UP0, UPT, UR22, 0x4, UPT ;  /* 0x000000041600788c */ /* 0x000fe4000bf01070 */
[----:B------:R-:W-:Y:S02]  /*1470*/  UISETP.GE.U32.AND UP1, UPT, UR4, -0xff, UPT ;  /* 0xffffff010400788c */ /* 0x000fe4000bf26070 */
[----:B------:R-:W-:Y:S02]  /*1480*/  USEL UR21, UR22, 0x4, UP0 ;  /* 0x0000000416157887 */ /* 0x000fe40008000000 */
[----:B------:R-:W-:-:S02]  /*1490*/  UIADD3 UR15, UPT, UPT, UR15, 0xfe, URZ ;  /* 0x000000fe0f0f7890 */ /* 0x000fc4000fffe0ff */
[----:B------:R-:W-:Y:S02]  /*14a0*/  UIADD3 UR7, UPT, UPT, UR21, -0x1, URZ ;  /* 0xffffffff15077890 */ /* 0x000fe4000fffe0ff */
[----:B------:R-:W-:-:S03]  /*14b0*/  UIADD3 UR14, UPT, UPT, UR22, -UR21, URZ ;  /* 0x80000015160e7290 */ /* 0x000fc6000fffe0ff */
[----:B------:R-:W-:-:S04]  /*14c0*/  @UP1 UIADD3 UR7, UPT, UPT, UR21, URZ, URZ ;  /* 0x000000ff15071290 */ /* 0x000fc8000fffe0ff */
[----:B--2---:R-:W-:-:S12]  /*14d0*/  UIADD3 UR7, UPT, UPT, UR7, 0x1, URZ ;  /* 0x0000000107077890 */ /* 0x004fd8000fffe0ff */
.L_x_35:
[----:B------:R-:W-:Y:S01]  /*14e0*/  UISETP.NE.AND UP0, UPT, UR37, URZ, UPT ;  /* 0x000000ff2500728c */ /* 0x000fe2000bf05270 */
[----:B------:R-:W1:Y:S08]  /*14f0*/  S2UR UR37, SR_CgaCtaId ;  /* 0x00000000002579c3 */ /* 0x000e700000008800 */
[----:B------:R-:W-:Y:S05]  /*1500*/  BRA.U UP0, `(.L_x_18) ;  /* 0x0000000100347547 */ /* 0x000fea000b800000 */
[----:B------:R-:W2:Y:S01]  /*1510*/  S2R R2, SR_CgaCtaId ;  /* 0x0000000000027919 */ /* 0x000ea20000008800 */
[----:B------:R-:W-:-:S04]  /*1520*/  MOV R3, 0x400 ;  /* 0x0000040000037802 */ /* 0x000fc80000000f00 */
[----:B--2---:R-:W-:Y:S02]  /*1530*/  LEA R3, R2, R3, 0x18 ;  /* 0x0000000302037211 */ /* 0x004fe400078ec0ff */
[----:B------:R-:W-:-:S03]  /*1540*/  SHF.L.U32 R2, R10, 0x1f, RZ ;  /* 0x0000001f0a027819 */ /* 0x000fc600000006ff */
[----:B------:R-:W-:-:S04]  /*1550*/  IMAD R3, R12, 0x8, R3 ;  /* 0x000000080c037824 */ /* 0x000fc800078e0203 */
[----:B------:R-:W2:Y:S02]  /*1560*/  SYNCS.PHASECHK.TRANS64.TRYWAIT P0, [R3+URZ+0xd0], R2 ;  /* 0x0000d002030075a7 */ /* 0x000ea400080011ff */
[----:B--2---:R-:W-:Y:S05]  /*1570*/  @!P0 BRA `(.L_x_19) ;  /* 0x0000008000fc8947 */ /* 0x004fea0003800000 */
.L_x_118:
[----:B------:R-:W-:Y:S01]  /*1580*/  VIADD R12, R12, 0x1 ;  /* 0x000000010c0c7836 */ /* 0x000fe20000000000 */
[----:B------:R2:W-:Y:S04]  /*1590*/  SYNCS.ARRIVE.TRANS64.A1T0 RZ, [R3+URZ+0xc0], RZ ;  /* 0x0000c0ff03ff79a7 */ /* 0x0005e800081000ff */
[----:B------:R-:W-:-:S04]  /*15a0*/  ISETP.NE.AND P0, PT, R12, 0x2, PT ;  /* 0x000000020c00780c */ /* 0x000fc80003f05270 */
[----:B------:R-:W-:Y:S02]  /*15b0*/  SEL R12, R12, RZ, P0 ;  /* 0x000000ff0c0c7207 */ /* 0x000fe40000000000 */
[----:B--2---:R-:W-:-:S04]  /*15c0*/  SEL R3, RZ, 0x1, P0 ;  /* 0x00000001ff037807 */ /* 0x004fc80000000000 */
[----:B------:R-:W-:-:S07]  /*15d0*/  LOP3.LUT R10, R10, R3, RZ, 0x3c, !PT ;  /* 0x000000030a0a7212 */ /* 0x000fce00078e3cff */
.L_x_18:
[----:B------:R-:W-:Y:S01]  /*15e0*/  UMOV UR4, 0x400 ;  /* 0x0000040000047882 */ /* 0x000fe20000000000 */
[----:B------:R-:W-:Y:S01]  /*15f0*/  SHF.L.U32 R2, R15, 0x1f, RZ ;  /* 0x0000001f0f027819 */ /* 0x000fe200000006ff */
[----:B-1----:R-:W-:Y:S01]  /*1600*/  ULEA UR4, UR37, UR4, 0x18 ;  /* 0x0000000425047291 */ /* 0x002fe2000f8ec0ff */
[----:B------:R-:W-:Y:S01]  /*1610*/  R2UR UR35, R21 ;  /* 0x00000000152372ca */ /* 0x000fe200000e0000 */
[----:B------:R-:W-:Y:S01]  /*1620*/  UISETP.GE.U32.AND UP0, UPT, UR15, 0xff, UPT ;  /* 0x000000ff0f00788c */ /* 0x000fe2000bf06070 */
[----:B------:R-:W-:Y:S01]  /*1630*/  R2UR UR11, R20 ;  /* 0x00000000140b72ca */ /* 0x000fe200000e0000 */
[----:B------:R-:W-:Y:S01]  /*1640*/  ULEA UR5, UR13, UR4, 0x3 ;  /* 0x000000040d057291 */ /* 0x000fe2000f8e18ff */
[----:B------:R-:W-:-:S08]  /*1650*/  UMOV UR23, URZ ;  /* 0x000000ff00177c82 */ /* 0x000fd00008000000 */
[----:B------:R1:W2:Y:S01]  /*1660*/  SYNCS.PHASECHK.TRANS64.TRYWAIT P0, [UR5+0x20], R2 ;  /* 0x00002002ff0075a7 */ /* 0x0002a20008001105 */
[----:B------:R-:W-:Y:S02]  /*1670*/  USHF.L.U32 UR35, UR35, 0x7, URZ ;  /* 0x0000000723237899 */ /* 0x000fe400080006ff */
[----:B------:R-:W-:Y:S01]  /*1680*/  UIMAD UR11, UR11, 0xc0, URZ ;  /* 0x000000c00b0b78a4 */ /* 0x000fe2000f8e02ff */
[----:B------:R-:W-:Y:S11]  /*1690*/  BRA.U !UP0, `(.L_x_20) ;  /* 0x0000000108a87547 */ /* 0x000ff6000b800000 */
[----:B------:R-:W-:Y:S01]  /*16a0*/  UMOV UR16, URZ ;  /* 0x000000ff00107c82 */ /* 0x000fe20008000000 */
[----:B------:R-:W-:-:S05]  /*16b0*/  UMOV UR6, UR13 ;  /* 0x0000000d00067c82 */ /* 0x000fca0008000000 */
.L_x_25:
[----:B--2---:R-:W-:Y:S01]  /*16c0*/  @!P5 MOV R3, 0xa000 ;  /* 0x0000a0000003d802 */ /* 0x004fe20000000f00 */
[----:B-1----:R-:W-:Y:S01]  /*16d0*/  ULEA UR33, UR6, UR4, 0x3 ;  /* 0x0000000406217291 */ /* 0x002fe2000f8e18ff */
[----:B--2---:R-:W-:Y:S11]  /*16e0*/  @P0 BRA `(.L_x_21) ;  /* 0x00000000000c0947 */ /* 0x004ff60003800000 */
[----:B------:R-:W-:Y:S04]  /*16f0*/  SHF.L.U32 R5, R15, 0x1f, RZ ;  /* 0x0000001f0f057819 */ /* 0x000fe800000006ff */
[----:B------:R-:W2:Y:S02]  /*1700*/  SYNCS.PHASECHK.TRANS64.TRYWAIT P0, [UR33+0x20], R5 ;  /* 0x00002005ff0075a7 */ /* 0x000ea40008001121 */
[----:B--2---:R-:W-:Y:S05]  /*1710*/  @!P0 BRA `(.L_x_22) ;  /* 0x0000008000a88947 */ /* 0x004fea0003800000 */
.L_x_21:
[----:B------:R2:W-:Y:S01]  /*1720*/  @!P5 SYNCS.ARRIVE.TRANS64 RZ, [UR33], R3 ;  /* 0x00000003ffffd9a7 */ /* 0x0005e20008000021 */
[----:B------:R-:W-:Y:S04]  /*1730*/  BSSY.RECONVERGENT B0, `(.L_x_23) ;  /* 0x0000003000007945 */ /* 0x000fe80003800200 */
[----:B------:R-:W-:Y:S05]  /*1740*/  @P4 BRA `(.L_x_24) ;  /* 0x0000000000044947 */ /* 0x000fea0003800000 */
[----:B------:R-:W-:Y:S05]  /*1750*/  BPT.TRAP 0x1 ;  /* 0x000000040000795c */ /* 0x000fea0000300000 */
.L_x_24:
[----:B------:R-:W-:Y:S05]  /*1760*/  BSYNC.RECONVERGENT B0 ;  /* 0x0000000000007941 */ /* 0x000fea0003800200 */
.L_x_23:
[----:B------:R-:W-:Y:S02]  /*1770*/  UIADD3 UR13, UPT, UPT, UR6, 0x1, URZ ;  /* 0x00000001060d7890 */ /* 0x000fe4000fffe0ff */
[----:B------:R-:W-:Y:S02]  /*1780*/  UIADD3 UR18, UP1, UPT, UR24, 0x80, URZ ;  /* 0x0000008018127890 */ /* 0x000fe4000ff3e0ff */
[----:B------:R-:W-:Y:S02]  /*1790*/  UISETP.NE.AND UP0, UPT, UR13, 0x4, UPT ;  /* 0x000000040d00788c */ /* 0x000fe4000bf05270 */
[----:B------:R-:W-:Y:S02]  /*17a0*/  ULEA UR32, UR6, UR4, 0xe ;  /* 0x0000000406207291 */ /* 0x000fe4000f8e70ff */
[----:B------:R-:W-:Y:S02]  /*17b0*/  USEL UR9, URZ, 0x1, UP0 ;  /* 0x00000001ff097887 */ /* 0x000fe40008000000 */
[----:B------:R-:W-:Y:S02]  /*17c0*/  USEL UR13, UR13, URZ, UP0 ;  /* 0x000000ff0d0d7287 */ /* 0x000fe40008000000 */
[----:B------:R-:W-:Y:S02]  /*17d0*/  USHF.L.U32 UR34, UR16, 0x7, URZ ;  /* 0x0000000710227899 */ /* 0x000fe400080006ff */
[----:B------:R-:W-:Y:S01]  /*17e0*/  ULEA UR8, UR13, UR4, 0x3 ;  /* 0x000000040d087291 */ /* 0x000fe2000f8e18ff */
[----:B------:R-:W-:Y:S01]  /*17f0*/  LOP3.LUT R15, R15, UR9, RZ, 0x3c, !PT ;  /* 0x000000090f0f7c12 */ /* 0x000fe2000f8e3cff */
[----:B------:R-:W-:Y:S02]  /*1800*/  UIADD3.X UR19, UPT, UPT, URZ, UR25, URZ, UP1, !UPT ;  /* 0x00000019ff137290 */ /* 0x000fe40008ffe4ff */
[----:B------:R-:W-:Y:S01]  /*1810*/  UIADD3 UR32, UPT, UPT, UR32, 0xa400, URZ ;  /* 0x0000a40020207890 */ /* 0x000fe2000fffe0ff */
[----:B-1----:R-:W-:Y:S01]  /*1820*/  SHF.L.U32 R2, R15, 0x1f, RZ ;  /* 0x0000001f0f027819 */ /* 0x002fe200000006ff */
[----:B------:R-:W-:Y:S02]  /*1830*/  UIMAD UR5, UR6, 0x6000, UR4 ;  /* 0x00006000060578a4 */ /* 0x000fe4000f8e0204 */
[----:B------:R-:W-:Y:S01]  /*1840*/  UIADD3 UR26, UP0, UPT, UR24, 0x180, URZ ;  /* 0x00000180181a7890 */ /* 0x000fe2000ff1e0ff */
[----:B------:R1:W1:Y:S01]  /*1850*/  SYNCS.PHASECHK.TRANS64.TRYWAIT P0, [UR8+0x20], R2 ;  /* 0x00002002ff0075a7 */ /* 0x0002620008001108 */
[----:B------:R-:W-:Y:S01]  /*1860*/  UMOV UR28, 0x0 ;  /* 0x00000000001c7882 */ /* 0x000fe20000000000 */
[----:B------:R-:W-:Y:S01]  /*1870*/  UMOV UR29, 0x10000000 ;  /* 0x10000000001d7882 */ /* 0x000fe20000000000 */
[----:B------:R-:W-:Y:S01]  /*1880*/  UIADD3 UR8, UPT, UPT, UR5, 0x1a400, URZ ;  /* 0x0001a40005087890 */ /* 0x000fe2000fffe0ff */
[----:B------:R1:W-:Y:S01]  /*1890*/  UTMALDG.3D [UR32], [UR18], desc[UR28] ;  /* 0x00001c20120075b4 */ /* 0x0003e20008011000 */
[----:B------:R-:W-:Y:S02]  /*18a0*/  UIADD3.X UR27, UPT, UPT, URZ, UR25, URZ, UP0, !UPT ;  /* 0x00000019ff1b7290 */ /* 0x000fe400087fe4ff */
[----:B------:R-:W-:Y:S01]  /*18b0*/  UIADD3 UR16, UPT, UPT, UR16, 0x1, URZ ;  /* 0x0000000110107890 */ /* 0x000fe2000fffe0ff */
[----:B------:R-:W-:Y:S01]  /*18c0*/  UMOV UR12, UR36 ;  /* 0x00000024000c7c82 */ /* 0x000fe20008000000 */
[----:B------:R-:W-:Y:S01]  /*18d0*/  UMOV UR9, UR33 ;  /* 0x0000002100097c82 */ /* 0x000fe20008000000 */
[----:B------:R-:W-:Y:S01]  /*18e0*/  UMOV UR10, UR34 ;  /* 0x00000022000a7c82 */ /* 0x000fe20008000000 */
[----:B------:R-:W-:Y:S03]  /*18f0*/  UISETP.NE.AND UP0, UPT, UR16, UR7, UPT ;  /* 0x000000071000728c */ /* 0x000fe6000bf05270 */
[----:B------:R1:W-:Y:S01]  /*1900*/  UTMALDG.3D [UR8], [UR26], desc[UR28] ;  /* 0x00001c081a0075b4 */ /* 0x0003e20008011000 */
[----:B------:R-:W-:Y:S01]  /*1910*/  UMOV UR23, UR7 ;  /* 0x0000000700177c82 */ /* 0x000fe20008000000 */
[----:B------:R-:W-:Y:S04]  /*1920*/  UMOV UR6, UR13 ;  /* 0x0000000d00067c82 */ /* 0x000fe80008000000 */
[----:B------:R-:W-:Y:S05]  /*1930*/  BRA.U UP0, `(.L_x_25) ;  /* 0xfffffffd00607547 */ /* 0x000fea000b83ffff */
.L_x_20:
[----:B------:R-:W-:Y:S01]  /*1940*/  ULEA UR5, UR13, UR4, 0x3 ;  /* 0x000000040d057291 */ /* 0x000fe2000f8e18ff */
[----:B-1----:R-:W-:Y:S01]  /*1950*/  SHF.L.U32 R2, R15, 0x1f, RZ ;  /* 0x0000001f0f027819 */ /* 0x002fe200000006ff */
[----:B------:R-:W-:Y:S01]  /*1960*/  @!P1 SYNCS.ARRIVE.TRANS64.A1T0 RZ, [UR4+0x78], RZ ;  /* 0x000078ffffff99a7 */ /* 0x000fe20008100004 */
[----:B------:R-:W-:-:S06]  /*1970*/  UISETP.GT.AND UP0, UPT, UR22, UR21, UPT ;  /* 0x000000151600728c */ /* 0x000fcc000bf04270 */
[----:B--2---:R1:W2:Y:S03]  /*1980*/  SYNCS.PHASECHK.TRANS64.TRYWAIT P0, [UR5+0x20], R2 ;  /* 0x00002002ff0075a7 */ /* 0x0042a60008001105 */
[----:B------:R-:W-:Y:S05]  /*1990*/  BRA.U !UP0, `(.L_x_26) ;  /* 0x0000000108ac7547 */ /* 0x000fea000b800000 */
[----:B------:R-:W-:Y:S01]  /*19a0*/  UIADD3 UR26, UPT, UPT, UR14, UR23, URZ ;  /* 0x000000170e1a7290 */ /* 0x000fe2000fffe0ff */
[----:B------:R-:W-:-:S11]  /*19b0*/  UMOV UR6, UR13 ;  /* 0x0000000d00067c82 */ /* 0x000fd60008000000 */
.L_x_31:
[----:B--2---:R-:W-:Y:S01]  /*19c0*/  @!P5 MOV R3, 0xa000 ;  /* 0x0000a0000003d802 */ /* 0x004fe20000000f00 */
[----:B-1----:R-:W-:Y:S01]  /*19d0*/  ULEA UR17, UR6, UR4, 0x3 ;  /* 0x0000000406117291 */ /* 0x002fe2000f8e18ff */
[----:B--2---:R-:W-:Y:S11]  /*19e0*/  @P0 BRA `(.L_x_27) ;  /* 0x00000000000c0947 */ /* 0x004ff60003800000 */
[----:B------:R-:W-:Y:S04]  /*19f0*/  SHF.L.U32 R5, R15, 0x1f, RZ ;  /* 0x0000001f0f057819 */ /* 0x000fe800000006ff */
[----:B------:R-:W2:Y:S02]  /*1a00*/  SYNCS.PHASECHK.TRANS64.TRYWAIT P0, [UR17+0x20], R5 ;  /* 0x00002005ff0075a7 */ /* 0x000ea40008001111 */
[----:B--2---:R-:W-:Y:S05]  /*1a10*/  @!P0 BRA `(.L_x_28) ;  /* 0x0000008000008947 */ /* 0x004fea0003800000 */
.L_x_27:
[----:B------:R2:W-:Y:S01]  /*1a20*/  @!P5 SYNCS.ARRIVE.TRANS64 RZ, [UR17], R3 ;  /* 0x00000003ffffd9a7 */ /* 0x0005e20008000011 */
[----:B------:R-:W-:Y:S04]  /*1a30*/  BSSY.RECONVERGENT B0, `(.L_x_29) ;  /* 0x0000003000007945 */ /* 0x000fe80003800200 */
[----:B------:R-:W-:Y:S05]  /*1a40*/  @P4 BRA `(.L_x_30) ;  /* 0x0000000000044947 */ /* 0x000fea0003800000 */
[----:B------:R-:W-:Y:S05]  /*1a50*/  BPT.TRAP 0x1 ;  /* 0x000000040000795c */ /* 0x000fea0000300000 */
.L_x_30:
[----:B------:R-:W-:Y:S05]  /*1a60*/  BSYNC.RECONVERGENT B0 ;  /* 0x0000000000007941 */ /* 0x000fea0003800200 */
.L_x_29:
[----:B------:R-:W-:Y:S02]  /*1a70*/  UIADD3 UR13, UPT, UPT, UR6, 0x1, URZ ;  /* 0x00000001060d7890 */ /* 0x000fe4000fffe0ff */
[----:B------:R-:W-:Y:S02]  /*1a80*/  ULEA UR16, UR6, UR4, 0xe ;  /* 0x0000000406107291 */ /* 0x000fe4000f8e70ff */
[----:B------:R-:W-:Y:S02]  /*1a90*/  UISETP.NE.AND UP0, UPT, UR13, 0x4, UPT ;  /* 0x000000040d00788c */ /* 0x000fe4000bf05270 */
[----:B------:R-:W-:Y:S02]  /*1aa0*/  UIADD3 UR32, UP1, UPT, UR24, 0x80, URZ ;  /* 0x0000008018207890 */ /* 0x000fe4000ff3e0ff */
[----:B------:R-:W-:Y:S02]  /*1ab0*/  USEL UR9, URZ, 0x1, UP0 ;  /* 0x00000001ff097887 */ /* 0x000fe40008000000 */
[----:B------:R-:W-:Y:S02]  /*1ac0*/  USEL UR13, UR13, URZ, UP0 ;  /* 0x000000ff0d0d7287 */ /* 0x000fe40008000000 */
[----:B------:R-:W-:Y:S02]  /*1ad0*/  USHF.L.U32 UR18, UR23, 0x7, URZ ;  /* 0x0000000717127899 */ /* 0x000fe400080006ff */
[----:B------:R-:W-:Y:S01]  /*1ae0*/  ULEA UR8, UR13, UR4, 0x3 ;  /* 0x000000040d087291 */ /* 0x000fe2000f8e18ff */
[----:B------:R-:W-:Y:S01]  /*1af0*/  LOP3.LUT R15, R15, UR9, RZ, 0x3c, !PT ;  /* 0x000000090f0f7c12 */ /* 0x000fe2000f8e3cff */
[----:B------:R-:W-:Y:S02]  /*1b00*/  UIADD3 UR16, UPT, UPT, UR16, 0xa400, URZ ;  /* 0x0000a40010107890 */ /* 0x000fe4000fffe0ff */
[----:B------:R-:W-:Y:S01]  /*1b10*/  UIADD3.X UR33, UPT, UPT, URZ, UR25, URZ, UP1, !UPT ;  /* 0x00000019ff217290 */ /* 0x000fe20008ffe4ff */
[----:B-1----:R-:W-:Y:S01]  /*1b20*/  SHF.L.U32 R2, R15, 0x1f, RZ ;  /* 0x0000001f0f027819 */ /* 0x002fe200000006ff */
[----:B------:R-:W-:Y:S02]  /*1b30*/  UIMAD UR5, UR6, 0x6000, UR4 ;  /* 0x00006000060578a4 */ /* 0x000fe4000f8e0204 */
[----:B------:R-:W-:Y:S01]  /*1b40*/  UIADD3 UR30, UP0, UPT, UR24, 0x180, URZ ;  /* 0x00000180181e7890 */ /* 0x000fe2000ff1e0ff */
[----:B------:R1:W1:Y:S01]  /*1b50*/  SYNCS.PHASECHK.TRANS64.TRYWAIT P0, [UR8+0x20], R2 ;  /* 0x00002002ff0075a7 */ /* 0x0002620008001108 */
[----:B------:R-:W-:Y:S01]  /*1b60*/  UIADD3 UR8, UPT, UPT, UR5, 0x1a400, URZ ;  /* 0x0001a40005087890 */ /* 0x000fe2000fffe0ff */
[----:B------:R-:W-:Y:S01]  /*1b70*/  UMOV UR28, 0x0 ;  /* 0x00000000001c7882 */ /* 0x000fe20000000000 */
[----:B------:R-:W-:Y:S01]  /*1b80*/  UMOV UR29, 0x10000000 ;  /* 0x10000000001d7882 */ /* 0x000fe20000000000 */
[----:B------:R-:W-:Y:S01]  /*1b90*/  UMOV UR19, UR35 ;  /* 0x0000002300137c82 */ /* 0x000fe20008000000 */
[----:B------:R-:W-:Y:S01]  /*1ba0*/  UMOV UR20, UR36 ;  /* 0x0000002400147c82 */ /* 0x000fe20008000000 */
[----:B------:R-:W-:Y:S01]  /*1bb0*/  UIADD3.X UR31, UPT, UPT, URZ, UR25, URZ, UP0, !UPT ;  /* 0x00000019ff1f7290 */ /* 0x000fe200087fe4ff */
[----:B------:R1:W-:Y:S01]  /*1bc0*/  UTMALDG.3D [UR16], [UR32], desc[UR28] ;  /* 0x00001c10200075b4 */ /* 0x0003e20008011000 */
[----:B------:R-:W-:Y:S01]  /*1bd0*/  UIADD3 UR23, UPT, UPT, UR23, 0x1, URZ ;  /* 0x0000000117177890 */ /* 0x000fe2000fffe0ff */
[----:B------:R-:W-:Y:S01]  /*1be0*/  UMOV UR12, UR36 ;  /* 0x00000024000c7c82 */ /* 0x000fe20008000000 */
[----:B------:R-:W-:Y:S01]  /*1bf0*/  UMOV UR9, UR17 ;  /* 0x0000001100097c82 */ /* 0x000fe20008000000 */
[----:B------:R-:W-:Y:S01]  /*1c00*/  UMOV UR10, UR18 ;  /* 0x00000012000a7c82 */ /* 0x000fe20008000000 */
[----:B------:R-:W-:Y:S03]  /*1c10*/  UISETP.NE.AND UP0, UPT, UR23, UR26, UPT ;  /* 0x0000001a1700728c */ /* 0x000fe6000bf05270 */
[----:B------:R1:W-:Y:S01]  /*1c20*/  UTMALDG.3D [UR8], [UR30], desc[UR28] ;  /* 0x00001c081e0075b4 */ /* 0x0003e20008011000 */
[----:B------:R-:W-:Y:S05]  /*1c30*/  UMOV UR6, UR13 ;  /* 0x0000000d00067c82 */ /* 0x000fea0008000000 */
[----:B------:R-:W-:Y:S05]  /*1c40*/  BRA.U UP0, `(.L_x_31) ;  /* 0xfffffffd005c7547 */ /* 0x000fea000b83ffff */
.L_x_26:
[C---:B-1----:R-:W-:Y:S01]  /*1c50*/  LEA R2, R14.reuse, UR4, 0x3 ;  /* 0x000000040e027c11 */ /* 0x042fe2000f8e18ff */
[----:B------:R-:W-:Y:S01]  /*1c60*/  NOP ;  /* 0x0000000000007918 */ /* 0x000fe20000000000 */
[----:B--2---:R-:W-:Y:S02]  /*1c70*/  SHF.L.U32 R3, R13, 0x1f, RZ ;  /* 0x0000001f0d037819 */ /* 0x004fe400000006ff */
[----:B------:R-:W-:Y:S02]  /*1c80*/  LEA R4, R14, UR4, 0x4 ;  /* 0x000000040e047c11 */ /* 0x000fe4000f8e20ff */
[----:B------:R-:W1:Y:S02]  /*1c90*/  SYNCS.PHASECHK.TRANS64.TRYWAIT P0, [R2+URZ+0x80], R3 ;  /* 0x00008003020075a7 */ /* 0x000e6400080011ff */
[----:B-1----:R-:W-:Y:S05]  /*1ca0*/  @!P0 BRA `(.L_x_32) ;  /* 0x0000007c00748947 */ /* 0x002fea0003800000 */
.L_x_121:
[----:B------:R-:W2:Y:S01]  /*1cb0*/  LDS.128 R4, [R4+0xf0] ;  /* 0x0000f00004047984 */ /* 0x000ea20000000c00 */
[----:B---3--:R-:W-:Y:S01]  /*1cc0*/  ISETP.GE.AND P0, PT, R72, 0x1, PT ;  /* 0x000000014800780c */ /* 0x008fe20003f06270 */
[----:B-1----:R-:W-:Y:S01]  /*1cd0*/  VIADD R2, R2, 0x90 ;  /* 0x0000009002027836 */ /* 0x002fe20000000000 */
[----:B------:R-:W-:Y:S01]  /*1ce0*/  @!PT LDS RZ, [RZ] ;  /* 0x00000000fffff984 */ /* 0x000fe20000000800 */
[----:B------:R-:W-:Y:S01]  /*1cf0*/  @!PT LDS RZ, [RZ] ;  /* 0x00000000fffff984 */ /* 0x000fe20000000800 */
[----:B------:R-:W-:Y:S01]  /*1d00*/  @!PT LDS RZ, [RZ] ;  /* 0x00000000fffff984 */ /* 0x000fe20000000800 */
[----:B------:R-:W-:Y:S01]  /*1d10*/  @!PT LDS RZ, [RZ] ;  /* 0x00000000fffff984 */ /* 0x000fe20000000800 */
[----:B------:R1:W-:Y:S06]  /*1d20*/  MEMBAR.ALL.CTA ;  /* 0x0000000000007992 */ /* 0x0003ec0000008000 */
[----:B-1----:R-:W1:Y:S01]  /*1d30*/  FENCE.VIEW.ASYNC.S ;  /* 0x00000000000073c6 */ /* 0x002e620000000000 */
[----:B------:R-:W-:-:S04]  /*1d40*/  PRMT R2, RZ, 0x654, R2 ;  /* 0x00000654ff027816 */ /* 0x000fc80000000002 */
[----:B-1----:R1:W-:Y:S01]  /*1d50*/  SYNCS.ARRIVE.TRANS64.RED.A1T0 RZ, [R2+URZ], RZ ;  /* 0x000000ff02ff79a7 */ /* 0x0023e200081004ff */
[----:B--2---:R-:W-:-:S13]  /*1d60*/  LOP3.LUT P2, RZ, R6, 0x1, RZ, 0xc0, !PT ;  /* 0x0000000106ff7812 */ /* 0x004fda000784c0ff */
[----:B------:R-:W-:Y:S01]  /*1d70*/  @P2 SHF.R.U32.HI R3, RZ, 0x10, R5 ;  /* 0x00000010ff032819 */ /* 0x000fe20000011605 */
[----:B------:R-:W-:Y:S01]  /*1d80*/  VOTEU.ANY UP0, P2 ;  /* 0x0000000000ff7886 */ /* 0x000fe20001000100 */
[----:B------:R-:W-:Y:S02]  /*1d90*/  @P2 MOV R11, R4 ;  /* 0x00000004000b2202 */ /* 0x000fe40000000f00 */
[----:B------:R-:W-:Y:S02]  /*1da0*/  @P2 R2UR.BROADCAST UR5, R3 ;  /* 0x00000000030522ca */ /* 0x000fe400008e0000 */
[----:B------:R-:W-:-:S11]  /*1db0*/  @P2 LOP3.LUT R8, R5, 0xffff, RZ, 0xc0, !PT ;  /* 0x0000ffff05082812 */ /* 0x000fd600078ec0ff */
[----:B------:R-:W-:Y:S01]  /*1dc0*/  @UP0 UMOV UR36, UR5 ;  /* 0x0000000500240c82 */ /* 0x000fe20008000000 */
[----:B-1----:R-:W-:Y:S05]  /*1dd0*/  @!P0 BRA `(.L_x_33) ;  /* 0x0000000000b88947 */ /* 0x002fea0003800000 */
[----:B------:R-:W4:Y:S01]  /*1de0*/  LDC.64 R4, c[0x0][0xb18] ;  /* 0x0002c600ff047b82 */ /* 0x000f220000000a00 */
[----:B------:R-:W-:-:S07]  /*1df0*/  ISETP.NE.AND P3, PT, R72, 0x1, PT ;  /* 0x000000014800780c */ /* 0x000fce0003f65270 */
[----:B------:R-:W1:Y:S08]  /*1e00*/  LDC.64 R6, c[0x0][0xb10] ;  /* 0x0002c400ff067b82 */ /* 0x000e700000000a00 */
[----:B------:R-:W2:Y:S08]  /*1e10*/  LDC R16, c[0x0][0xb20] ;  /* 0x0002c800ff107b82 */ /* 0x000eb00000000800 */
[----:B------:R-:W3:Y:S01]  /*1e20*/  LDC R18, c[0x0][0xb0c] ;  /* 0x0002c300ff127b82 */ /* 0x000ee20000000800 */
[----:B----4-:R-:W-:Y:S01]  /*1e30*/  IMAD.HI.U32 R17, R0, R5, RZ ;  /* 0x0000000500117227 */ /* 0x010fe200078e00ff */
[----:B------:R-:W-:-:S03]  /*1e40*/  ISETP.NE.AND P0, PT, R4, 0x1, PT ;  /* 0x000000010400780c */ /* 0x000fc60003f05270 */
[----:B------:R-:W-:-:S03]  /*1e50*/  IMAD.HI.U32 R5, R8, R5, RZ ;  /* 0x0000000508057227 */ /* 0x000fc600078e00ff */
[----:B------:R-:W4:Y:S01]  /*1e60*/  LDC.64 R2, c[0x0][0xb28] ;  /* 0x0002ca00ff027b82 */ /* 0x000f220000000a00 */
[----:B-1----:R-:W-:-:S04]  /*1e70*/  IMAD.HI.U32 R20, R9, R6, RZ ;  /* 0x0000000609147227 */ /* 0x002fc800078e00ff */
[----:B------:R-:W-:Y:S01]  /*1e80*/  IMAD.HI.U32 R22, R11, R6, RZ ;  /* 0x000000060b167227 */ /* 0x000fe200078e00ff */
[----:B------:R-:W-:Y:S02]  /*1e90*/  SHF.R.U32.HI R20, RZ, R7, R20 ;  /* 0x00000007ff147219 */ /* 0x000fe40000011614 */
[-C--:B--2---:R-:W-:Y:S02]  /*1ea0*/  SHF.R.U32.HI R17, RZ, R16.reuse, R17 ;  /* 0x00000010ff117219 */ /* 0x084fe40000011611 */
[----:B------:R-:W-:Y:S02]  /*1eb0*/  SHF.R.U32.HI R5, RZ, R16, R5 ;  /* 0x00000010ff057219 */ /* 0x000fe40000011605 */
[----:B------:R-:W-:Y:S02]  /*1ec0*/  SEL R17, R0, R17, !P0 ;  /* 0x0000001100117207 */ /* 0x000fe40004000000 */
[----:B------:R-:W-:Y:S02]  /*1ed0*/  SHF.R.U32.HI R22, RZ, R7, R22 ;  /* 0x00000007ff167219 */ /* 0x000fe40000011616 */
[----:B---3--:R-:W-:-:S02]  /*1ee0*/  ISETP.NE.AND P1, PT, R18, 0x1, PT ;  /* 0x000000011200780c */ /* 0x008fc40003f25270 */
[----:B------:R-:W-:Y:S02]  /*1ef0*/  SEL R5, R8, R5, !P0 ;  /* 0x0000000508057207 */ /* 0x000fe40004000000 */
[----:B------:R-:W-:Y:S02]  /*1f00*/  SEL R19, R9, R20, !P1 ;  /* 0x0000001409137207 */ /* 0x000fe40004800000 */
[----:B------:R-:W-:Y:S01]  /*1f10*/  SEL R7, R11, R22, !P1 ;  /* 0x000000160b077207 */ /* 0x000fe20004800000 */
[----:B----4-:R-:W-:-:S04]  /*1f20*/  IMAD.HI.U32 R20, R17, R2, RZ ;  /* 0x0000000211147227 */ /* 0x010fc800078e00ff */
[----:B------:R-:W-:Y:S01]  /*1f30*/  IMAD.HI.U32 R6, R19, R2, RZ ;  /* 0x0000000213067227 */ /* 0x000fe200078e00ff */
[----:B------:R-:W-:-:S04]  /*1f40*/  @P3 SHF.R.U32.HI R17, RZ, R3, R20 ;  /* 0x00000003ff113219 */ /* 0x000fc80000011614 */
[----:B------:R-:W-:Y:S01]  /*1f50*/  @P3 SHF.R.U32.HI R19, RZ, R3, R6 ;  /* 0x00000003ff133219 */ /* 0x000fe20000011606 */
[----:B------:R-:W-:-:S04]  /*1f60*/  IMAD R17, R72, R17, RZ ;  /* 0x0000001148117224 */ /* 0x000fc800078e02ff */
[----:B------:R-:W-:Y:S01]  /*1f70*/  IMAD R6, R72, R19, RZ ;  /* 0x0000001348067224 */ /* 0x000fe200078e02ff */
[C---:B------:R-:W-:Y:S02]  /*1f80*/  ISETP.GE.AND P0, PT, R5.reuse, R17, PT ;  /* 0x000000110500720c */ /* 0x040fe40003f06270 */
[----:B------:R-:W-:Y:S02]  /*1f90*/  IADD3 R17, PT, PT, -R5, RZ, RZ ;  /* 0x000000ff05117210 */ /* 0x000fe40007ffe1ff */
[----:B------:R-:W-:Y:S01]  /*1fa0*/  ISETP.GE.OR P0, PT, R7, R6, P0 ;  /* 0x000000060700720c */ /* 0x000fe20000706670 */
[----:B------:R-:W-:-:S04]  /*1fb0*/  IMAD.HI.U32 R6, R5, R2, RZ ;  /* 0x0000000205067227 */ /* 0x000fc800078e00ff */
[----:B------:R-:W-:Y:S01]  /*1fc0*/  IMAD R8, R4, R17, R8 ;  /* 0x0000001104087224 */ /* 0x000fe200078e0208 */
[----:B------:R-:W-:-:S04]  /*1fd0*/  SHF.R.U32.HI R6, RZ, R3, R6 ;  /* 0x00000003ff067219 */ /* 0x000fc80000011606 */
[----:B------:R-:W-:-:S03]  /*1fe0*/  SEL R6, R5, R6, !P3 ;  /* 0x0000000605067207 */ /* 0x000fc60005800000 */
[----:B------:R-:W-:-:S04]  /*1ff0*/  @!P0 IMAD.HI.U32 R16, R7, R2, RZ ;  /* 0x0000000207108227 */ /* 0x000fc800078e00ff */
[----:B------:R-:W-:Y:S01]  /*2000*/  IMAD.MOV R2, RZ, RZ, -R6 ;  /* 0x000000ffff027224 */ /* 0x000fe200078e0a06 */
[----:B------:R-:W-:-:S03]  /*2010*/  @!P0 SHF.R.U32.HI R16, RZ, R3, R16 ;  /* 0x00000003ff108219 */ /* 0x000fc60000011610 */
[----:B------:R-:W-:Y:S01]  /*2020*/  IMAD R2, R72, R2, R5 ;  /* 0x0000000248027224 */ /* 0x000fe200078e0205 */
        /* <DEDUP_REMOVED lines=9> */
.L_x_33:
[----:B------:R-:W1:Y:S02]  /*20c0*/  LDCU UR5, c[0x0][0xb30] ;  /* 0x00016600ff0577ac */ /* 0x000e640008000800 */
[----:B-1----:R-:W-:-:S09]  /*20d0*/  UISETP.NE.AND UP0, UPT, UR5, 0x1, UPT ;  /* 0x000000010500788c */ /* 0x002fd2000bf05270 */
[----:B------:R-:W-:Y:S05]  /*20e0*/  BRA.U UP0, `(.L_x_34) ;  /* 0x0000000100407547 */ /* 0x000fea000b800000 */
[----:B------:R-:W1:Y:S08]  /*20f0*/  LDC.64 R4, c[0x0][0xb10] ;  /* 0x0002c400ff047b82 */ /* 0x000e700000000a00 */
[----:B------:R-:W2:Y:S08]  /*2100*/  LDC.64 R2, c[0x0][0xb18] ;  /* 0x0002c600ff027b82 */ /* 0x000eb00000000a00 */
[----:B------:R-:W3:Y:S08]  /*2110*/  LDC R6, c[0x0][0xb20] ;  /* 0x0002c800ff067b82 */ /* 0x000ef00000000800 */
[----:B------:R-:W4:Y:S01]  /*2120*/  LDC R16, c[0x0][0xb0c] ;  /* 0x0002c300ff107b82 */ /* 0x000f220000000800 */
[----:B-1----:R-:W-:-:S05]  /*2130*/  IMAD.HI.U32 R4, R11, R4, RZ ;  /* 0x000000040b047227 */ /* 0x002fca00078e00ff */
[----:B------:R-:W-:Y:S01]  /*2140*/  SHF.R.U32.HI R4, RZ, R5, R4 ;  /* 0x00000005ff047219 */ /* 0x000fe20000011604 */
[----:B--2---:R-:W-:Y:S01]  /*2150*/  IMAD.HI.U32 R3, R8, R3, RZ ;  /* 0x0000000308037227 */ /* 0x004fe200078e00ff */
[----:B------:R-:W-:-:S04]  /*2160*/  ISETP.NE.AND P0, PT, R2, 0x1, PT ;  /* 0x000000010200780c */ /* 0x000fc80003f05270 */
[----:B---3--:R-:W-:-:S04]  /*2170*/  SHF.R.U32.HI R3, RZ, R6, R3 ;  /* 0x00000006ff037219 */ /* 0x008fc80000011603 */
[----:B------:R-:W-:Y:S02]  /*2180*/  SEL R3, R8, R3, !P0 ;  /* 0x0000000308037207 */ /* 0x000fe40004000000 */
[----:B----4-:R-:W-:-:S04]  /*2190*/  ISETP.NE.AND P1, PT, R16, 0x1, PT ;  /* 0x000000011000780c */ /* 0x010fc80003f25270 */
[----:B------:R-:W-:-:S05]  /*21a0*/  SEL R4, R11, R4, !P1 ;  /* 0x000000040b047207 */ /* 0x000fca0004800000 */
[----:B------:R-:W-:Y:S02]  /*21b0*/  IMAD.IADD R5, R3, 0x1, -R4 ;  /* 0x0000000103057824 */ /* 0x000fe400078e0a04 */
[----:B------:R-:W-:Y:S02]  /*21c0*/  IMAD.IADD R3, R4, 0x1, -R3 ;  /* 0x0000000104037824 */ /* 0x000fe400078e0a03 */
[----:B------:R-:W-:Y:S02]  /*21d0*/  IMAD R11, R5, R16, R11 ;  /* 0x00000010050b7224 */ /* 0x000fe400078e020b */
[----:B------:R-:W-:-:S07]  /*21e0*/  IMAD R8, R3, R2, R8 ;  /* 0x0000000203087224 */ /* 0x000fce00078e0208 */
.L_x_34:
[----:B------:R-:W-:Y:S01]  /*21f0*/  VIADD R14, R14, 0x1 ;  /* 0x000000010e0e7836 */ /* 0x000fe20000000000 */
[----:B------:R-:W-:Y:S01]  /*2200*/  PLOP3.LUT P1, PT, PT, PT, PT, 0x80, 0x8 ;  /* 0x000000000008781c */ /* 0x000fe20003f2f070 */
[----:B------:R-:W-:Y:S02]  /*2210*/  IMAD.IADD R21, R11, 0x1, R166 ;  /* 0x000000010b157824 */ /* 0x000fe400078e02a6 */
[----:B------:R-:W-:Y:S01]  /*2220*/  IMAD.IADD R20, R8, 0x1, R143 ;  /* 0x0000000108147824 */ /* 0x000fe200078e028f */
[----:B------:R-:W-:-:S04]  /*2230*/  ISETP.NE.AND P0, PT, R14, 0x2, PT ;  /* 0x000000020e00780c */ /* 0x000fc80003f05270 */
[----:B------:R-:W-:Y:S02]  /*2240*/  SEL R2, RZ, 0x1, P0 ;  /* 0x00000001ff027807 */ /* 0x000fe40000000000 */
[----:B------:R-:W-:Y:S02]  /*2250*/  SEL R14, R14, RZ, P0 ;  /* 0x000000ff0e0e7207 */ /* 0x000fe40000000000 */
[----:B------:R-:W-:Y:S01]  /*2260*/  LOP3.LUT R13, R13, R2, RZ, 0x3c, !PT ;  /* 0x000000020d0d7212 */ /* 0x000fe200078e3cff */
[----:B------:R-:W-:Y:S06]  /*2270*/  @P2 BRA `(.L_x_35) ;  /* 0xfffffff000982947 */ /* 0x000fec000383ffff */
[----:B------:R-:W-:Y:S01]  /*2280*/  UIADD3 UR4, UPT, UPT, UR4, 0x20, URZ ;  /* 0x0000002004047890 */ /* 0x000fe2000fffe0ff */
[----:B------:R-:W-:-:S03]  /*2290*/  SHF.L.U32 R3, R15, 0x1f, RZ ;  /* 0x0000001f0f037819 */ /* 0x000fc600000006ff */
[----:B------:R-:W-:-:S09]  /*22a0*/  ULEA UR5, UR13, UR4, 0x3 ;  /* 0x000000040d057291 */ /* 0x000fd2000f8e18ff */
[----:B------:R-:W1:Y:S02]  /*22b0*/  SYNCS.PHASECHK.TRANS64.TRYWAIT P0, [UR5], R3 ;  /* 0x00000003ff0075a7 */ /* 0x000e640008001105 */
[----:B-1----:R-:W-:Y:S05]  /*22c0*/  @!P0 BRA `(.L_x_36) ;  /* 0x0000007800008947 */ /* 0x002fea0003800000 */
.L_x_123:
[----:B------:R-:W-:-:S04]  /*22d0*/  UIADD3 UR6, UPT, UPT, UR13, 0x1, URZ ;  /* 0x000000010d067890 */ /* 0x000fc8000fffe0ff */
[----:B------:R-:W-:-:S04]  /*22e0*/  UISETP.NE.AND UP0, UPT, UR6, 0x4, UPT ;  /* 0x000000040600788c */ /* 0x000fc8000bf05270 */
[----:B------:R-:W-:Y:S02]  /*22f0*/  USEL UR7, URZ, 0x1, UP0 ;  /* 0x00000001ff077887 */ /* 0x000fe40008000000 */
[----:B------:R-:W-:-:S04]  /*2300*/  USEL UR6, UR6, URZ, UP0 ;  /* 0x000000ff06067287 */ /* 0x000fc80008000000 */
[----:B------:R-:W-:Y:S01]  /*2310*/  ULEA UR5, UR6, UR4, 0x3 ;  /* 0x0000000406057291 */ /* 0x000fe2000f8e18ff */
[----:B------:R-:W-:-:S04]  /*2320*/  LOP3.LUT R2, R15, UR7, RZ, 0x3c, !PT ;  /* 0x000000070f027c12 */ /* 0x000fc8000f8e3cff */
[----:B-1----:R-:W-:-:S04]  /*2330*/  SHF.L.U32 R3, R2, 0x1f, RZ ;  /* 0x0000001f02037819 */ /* 0x002fc800000006ff */
[----:B------:R-:W1:Y:S02]  /*2340*/  SYNCS.PHASECHK.TRANS64.TRYWAIT P0, [UR5], R3 ;  /* 0x00000003ff0075a7 */ /* 0x000e640008001105 */
[----:B-1----:R-:W-:Y:S05]  /*2350*/  @!P0 BRA `(.L_x_37) ;  /* 0x0000007400f48947 */ /* 0x002fea0003800000 */
.L_x_125:
        /* <DEDUP_REMOVED lines=9> */
.L_x_127:
[----:B------:R-:W-:-:S04]  /*23f0*/  UIADD3 UR6, UPT, UPT, UR6, 0x1, URZ ;  /* 0x0000000106067890 */ /* 0x000fc8000fffe0ff */
[----:B------:R-:W-:-:S04]  /*2400*/  UISETP.NE.AND UP0, UPT, UR6, 0x4, UPT ;  /* 0x000000040600788c */ /* 0x000fc8000bf05270 */
[----:B------:R-:W-:Y:S02]  /*2410*/  USEL UR5, URZ, 0x1, UP0 ;  /* 0x00000001ff057887 */ /* 0x000fe40008000000 */
[----:B------:R-:W-:-:S04]  /*2420*/  USEL UR6, UR6, URZ, UP0 ;  /* 0x000000ff06067287 */ /* 0x000fc80008000000 */
[----:B------:R-:W-:Y:S01]  /*2430*/  ULEA UR6, UR6, UR4, 0x3 ;  /* 0x0000000406067291 */ /* 0x000fe2000f8e18ff */
[----:B-1----:R-:W-:-:S04]  /*2440*/  LOP3.LUT R3, R2, UR5, RZ, 0x3c, !PT ;  /* 0x0000000502037c12 */ /* 0x002fc8000f8e3cff */
[----:B------:R-:W-:Y:S01]  /*2450*/  SHF.L.U32 R3, R3, 0x1f, RZ ;  /* 0x0000001f03037819 */ /* 0x000fe200000006ff */
[----:B----4-:R-:W-:-:S07]  /*2460*/  IMAD.U32 R0, RZ, RZ, UR6 ;  /* 0x00000006ff007e24 */ /* 0x010fce000f8e00ff */
.L_x_39:
[----:B-1----:R1:W2:Y:S02]  /*2470*/  SYNCS.PHASECHK.TRANS64.TRYWAIT P0, [R0+URZ], R3 ;  /* 0x00000003000075a7 */ /* 0x0022a400080011ff */
[----:B--2---:R-:W-:Y:S05]  /*2480*/  @!P0 NANOSLEEP.SYNCS 0x989680 ;  /* 0x009896800000895d */ /* 0x004fea0003900000 */
[----:B------:R-:W2:Y:S02]  /*2490*/  @!P0 SYNCS.PHASECHK.TRANS64 P0, [R0+URZ], R3 ;  /* 0x00000003000085a7 */ /* 0x000ea400080010ff */
[----:B--2---:R-:W-:Y:S05]  /*24a0*/  @P0 EXIT ;  /* 0x000000000000094d */ /* 0x004fea0003800000 */
[----:B------:R-:W-:Y:S05]  /*24b0*/  BRA `(.L_x_39) ;  /* 0xfffffffc00ec7947 */ /* 0x000fea000383ffff */
.L_x_17:
[----:B------:R-:W-:-:S04]  /*24c0*/  UISETP.NE.AND UP1, UPT, UR37, URZ, UPT ;  /* 0x000000ff2500728c */ /* 0x000fc8000bf25270 */
[----:B------:R-:W-:-:S09]  /*24d0*/  UISETP.NE.OR UP1, UPT, UR8, 0x1, UP1 ;  /* 0x000000010800788c */ /* 0x000fd20008f25670 */
[----:B------:R-:W-:Y:S05]  /*24e0*/  BRA.U UP1, `(.L_x_40) ;  /* 0x0000000501487547 */ /* 0x000fea000b800000 */
[----:B------:R-:W-:Y:S01]  /*24f0*/  ISETP.NE.AND P2, PT, R2, RZ, PT ;  /* 0x000000ff0200720c */ /* 0x000fe20003f45270 */
[----:B------:R-:W-:Y:S01]  /*2500*/  IMAD.MOV.U32 R12, RZ, RZ, 0x1 ;  /* 0x00000001ff0c7424 */ /* 0x000fe200078e00ff */
[----:B------:R-:W-:Y:S02]  /*2510*/  CS2R R10, SRZ ;  /* 0x00000000000a7805 */ /* 0x000fe4000001ff00 */
[----:B------:R-:W-:Y:S01]  /*2520*/  CS2R R8, SRZ ;  /* 0x0000000000087805 */ /* 0x000fe2000001ff00 */
[----:B------:R-:W-:Y:S01]  /*2530*/  UMOV UR4, 0x400 ;  /* 0x0000040000047882 */ /* 0x000fe20000000000 */
[----:B------:R-:W-:Y:S01]  /*2540*/  UMOV UR6, URZ ;  /* 0x000000ff00067c82 */ /* 0x000fe20008000000 */
[----:B------:R-:W-:-:S12]  /*2550*/  ULEA UR37, UR37, UR4, 0x18 ;  /* 0x0000000425257291 */ /* 0x000fd8000f8ec0ff */
.L_x_44:
[----:B------:R-:W-:Y:S02]  /*2560*/  LEA R0, R8, UR37, 0x3 ;  /* 0x0000002508007c11 */ /* 0x000fe4000f8e18ff */
[----:B------:R-:W-:-:S03]  /*2570*/  SHF.L.U32 R5, R9, 0x1f, RZ ;  /* 0x0000001f09057819 */ /* 0x000fc600000006ff */
[----:B------:R-:W-:Y:S01]  /*2580*/  VIADD R4, R0, 0xd0 ;  /* 0x000000d000047836 */ /* 0x000fe20000000000 */
[----:B------:R-:W1:Y:S02]  /*2590*/  SYNCS.PHASECHK.TRANS64.TRYWAIT P0, [R0+URZ+0xc0], R5 ;  /* 0x0000c005000075a7 */ /* 0x000e6400080011ff */
[----:B-1----:R-:W-:Y:S05]  /*25a0*/  @!P0 BRA `(.L_x_41) ;  /* 0x0000007400908947 */ /* 0x002fea0003800000 */
.L_x_128:
[----:B------:R-:W-:Y:S01]  /*25b0*/  ULEA UR5, UR6, UR37, 0x3 ;  /* 0x0000002506057291 */ /* 0x000fe2000f8e18ff */
[----:B------:R-:W-:Y:S02]  /*25c0*/  PRMT R4, RZ, 0x654, R4 ;  /* 0x00000654ff047816 */ /* 0x000fe40000000004 */
[----:B-1----:R-:W-:Y:S01]  /*25d0*/  SHF.L.U32 R5, R12, 0x1f, RZ ;  /* 0x0000001f0c057819 */ /* 0x002fe200000006ff */
[----:B------:R-:W-:Y:S01]  /*25e0*/  UIADD3 UR4, UPT, UPT, UR5, 0x80, URZ ;  /* 0x0000008005047890 */ /* 0x000fe2000fffe0ff */
[----:B------:R1:W-:Y:S05]  /*25f0*/  SYNCS.ARRIVE.TRANS64.RED.A1T0 RZ, [R4+URZ], RZ ;  /* 0x000000ff04ff79a7 */ /* 0x0003ea00081004ff */
[----:B------:R-:W-:Y:S01]  /*2600*/  IMAD.U32 R7, RZ, RZ, UR4 ;  /* 0x00000004ff077e24 */ /* 0x000fe2000f8e00ff */
[----:B------:R-:W2:Y:S04]  /*2610*/  SYNCS.PHASECHK.TRANS64.TRYWAIT P0, [UR5+0x90], R5 ;  /* 0x00009005ff0075a7 */ /* 0x000ea80008001105 */
[----:B------:R-:W-:Y:S01]  /*2620*/  PRMT R6, R2, 0x654, R7 ;  /* 0x0000065402067816 */ /* 0x000fe20000000007 */
[----:B-1----:R-:W-:Y:S01]  /*2630*/  @!P2 IMAD.MOV.U32 R4, RZ, RZ, 0x10 ;  /* 0x00000010ff04a424 */ /* 0x002fe200078e00ff */
[----:B--2---:R-:W-:Y:S06]  /*2640*/  @!P0 BRA `(.L_x_42) ;  /* 0x00000074007c8947 */ /* 0x004fec0003800000 */
.L_x_130:
[----:B------:R-:W-:Y:S01]  /*2650*/  ULEA UR4, UR6, UR37, 0x4 ;  /* 0x0000002506047291 */ /* 0x000fe2000f8e20ff */
[----:B------:R-:W-:Y:S01]  /*2660*/  SEL R3, R6, R3, !P2 ;  /* 0x0000000306037207 */ /* 0x000fe20005000000 */
[----:B------:R-:W-:Y:S01]  /*2670*/  UIADD3 UR5, UPT, UPT, UR5, 0x80, URZ ;  /* 0x0000008005057890 */ /* 0x000fe2000fffe0ff */
[----:B-1----:R-:W-:Y:S01]  /*2680*/  LEA R0, R11, UR37, 0x3 ;  /* 0x000000250b007c11 */ /* 0x002fe2000f8e18ff */
[----:B------:R-:W-:Y:S01]  /*2690*/  UIADD3 UR4, UPT, UPT, UR4, 0xf0, URZ ;  /* 0x000000f004047890 */ /* 0x000fe2000fffe0ff */
[----:B------:R-:W-:Y:S01]  /*26a0*/  SHF.L.U32 R5, R10, 0x1f, RZ ;  /* 0x0000001f0a057819 */ /* 0x000fe200000006ff */
[----:B------:R1:W-:Y:S01]  /*26b0*/  @!P2 SYNCS.ARRIVE.TRANS64.RED RZ, [R3+URZ], R4 ;  /* 0x0000000403ffa9a7 */ /* 0x0003e200080004ff */
[----:B------:R-:W-:Y:S01]  /*26c0*/  UIADD3 UR6, UPT, UPT, UR6, 0x1, URZ ;  /* 0x0000000106067890 */ /* 0x000fe2000fffe0ff */
[----:B------:R-:W-:-:S03]  /*26d0*/  VIADD R8, R8, 0x1 ;  /* 0x0000000108087836 */ /* 0x000fc60000000000 */
[----:B------:R-:W-:Y:S02]  /*26e0*/  UISETP.NE.AND UP0, UPT, UR6, 0x2, UPT ;  /* 0x000000020600788c */ /* 0x000fe4000bf05270 */
[----:B------:R-:W-:Y:S06]  /*26f0*/  UGETNEXTWORKID.BROADCAST [UR4], [UR5] ;  /* 0x00000000040073ca */ /* 0x000fec0008000100 */
[----:B------:R-:W-:Y:S01]  /*2700*/  USEL UR4, URZ, 0x1, UP0 ;  /* 0x00000001ff047887 */ /* 0x000fe20008000000 */
[----:B------:R-:W-:Y:S01]  /*2710*/  ISETP.NE.AND P0, PT, R8, 0x2, PT ;  /* 0x000000020800780c */ /* 0x000fe20003f05270 */
[----:B------:R-:W-:Y:S01]  /*2720*/  USEL UR6, UR6, URZ, UP0 ;  /* 0x000000ff06067287 */ /* 0x000fe20008000000 */
[----:B------:R-:W2:Y:S03]  /*2730*/  SYNCS.PHASECHK.TRANS64.TRYWAIT P1, [R0+URZ+0x80], R5 ;  /* 0x00008005000075a7 */ /* 0x000ea600080211ff */
[----:B------:R-:W-:Y:S01]  /*2740*/  LOP3.LUT R12, R12, UR4, RZ, 0x3c, !PT ;  /* 0x000000040c0c7c12 */ /* 0x000fe2000f8e3cff */
[----:B-12---:R-:W-:Y:S07]  /*2750*/  @!P1 BRA `(.L_x_43) ;  /* 0x0000007400509947 */ /* 0x006fee0003800000 */
.L_x_131:
[C---:B------:R-:W-:Y:S01]  /*2760*/  LEA R4, R11.reuse, UR37, 0x4 ;  /* 0x000000250b047c11 */ /* 0x040fe2000f8e20ff */
[----:B-1----:R-:W-:Y:S01]  /*2770*/  VIADD R0, R0, 0x90 ;  /* 0x0000009000007836 */ /* 0x002fe20000000000 */
[----:B------:R-:W-:Y:S01]  /*2780*/  SEL R8, R8, RZ, P0 ;  /* 0x000000ff08087207 */ /* 0x000fe20000000000 */
[----:B------:R-:W-:-:S03]  /*2790*/  VIADD R11, R11, 0x1 ;  /* 0x000000010b0b7836 */ /* 0x000fc60000000000 */
[----:B------:R-:W1:Y:S01]  /*27a0*/  LDS.128 R4, [R4+0xf0] ;  /* 0x0000f00004047984 */ /* 0x000e620000000c00 */
[----:B------:R-:W-:Y:S02]  /*27b0*/  PRMT R0, RZ, 0x654, R0 ;  /* 0x00000654ff007816 */ /* 0x000fe40000000000 */
[C---:B------:R-:W-:Y:S01]  /*27c0*/  ISETP.NE.AND P1, PT, R11.reuse, 0x2, PT ;  /* 0x000000020b00780c */ /* 0x040fe20003f25270 */
[----:B------:R-:W-:Y:S01]  /*27d0*/  @!PT LDS RZ, [RZ] ;  /* 0x00000000fffff984 */ /* 0x000fe20000000800 */
[----:B------:R-:W-:Y:S01]  /*27e0*/  @!PT LDS RZ, [RZ] ;  /* 0x00000000fffff984 */ /* 0x000fe20000000800 */
[----:B------:R-:W-:Y:S01]  /*27f0*/  @!PT LDS RZ, [RZ] ;  /* 0x00000000fffff984 */ /* 0x000fe20000000800 */
[----:B------:R-:W-:Y:S01]  /*2800*/  @!PT LDS RZ, [RZ] ;  /* 0x00000000fffff984 */ /* 0x000fe20000000800 */
[----:B------:R2:W-:Y:S06]  /*2810*/  MEMBAR.ALL.CTA ;  /* 0x0000000000007992 */ /* 0x0005ec0000008000 */
[----:B--2---:R-:W2:Y:S01]  /*2820*/  FENCE.VIEW.ASYNC.S ;  /* 0x00000000000073c6 */ /* 0x004ea20000000000 */
[----:B------:R-:W-:Y:S01]  /*2830*/  SEL R11, R11, RZ, P1 ;  /* 0x000000ff0b0b7207 */ /* 0x000fe20000800000 */
[----:B--2---:R2:W-:Y:S01]  /*2840*/  SYNCS.ARRIVE.TRANS64.RED.A1T0 RZ, [R0+URZ], RZ ;  /* 0x000000ff00ff79a7 */ /* 0x0045e200081004ff */
[----:B-1----:R-:W-:-:S02]  /*2850*/  LOP3.LUT P3, RZ, R6, 0x1, RZ, 0xc0, !PT ;  /* 0x0000000106ff7812 */ /* 0x002fc4000786c0ff */
[----:B------:R-:W-:-:S04]  /*2860*/  SEL R5, RZ, 0x1, P1 ;  /* 0x00000001ff057807 */ /* 0x000fc80000800000 */
[----:B------:R-:W-:Y:S02]  /*2870*/  LOP3.LUT R10, R10, R5, RZ, 0x3c, !PT ;  /* 0x000000050a0a7212 */ /* 0x000fe400078e3cff */
[----:B--2---:R-:W-:-:S04]  /*2880*/  SEL R0, RZ, 0x1, P0 ;  /* 0x00000001ff007807 */ /* 0x004fc80000000000 */
[----:B------:R-:W-:Y:S01]  /*2890*/  LOP3.LUT R9, R9, R0, RZ, 0x3c, !PT ;  /* 0x0000000009097212 */ /* 0x000fe200078e3cff */
[----:B------:R-:W-:Y:S06]  /*28a0*/  @P3 BRA `(.L_x_44) ;  /* 0xfffffffc002c3947 */ /* 0x000fec000383ffff */
[----:B------:R-:W-:Y:S01]  /*28b0*/  ULEA UR5, UR6, UR37, 0x3 ;  /* 0x0000002506057291 */ /* 0x000fe2000f8e18ff */
[----:B------:R-:W-:-:S08]  /*28c0*/  SHF.L.U32 R3, R12, 0x1f, RZ ;  /* 0x0000001f0c037819 */ /* 0x000fd000000006ff */
[----:B------:R-:W1:Y:S02]  /*28d0*/  SYNCS.PHASECHK.TRANS64 P0, [UR5+0x90], R3 ;  /* 0x00009003ff0075a7 */ /* 0x000e640008001005 */
[----:B-1----:R-:W-:Y:S05]  /*28e0*/  @P0 BRA `(.L_x_45) ;  /* 0x0000000000080947 */ /* 0x002fea0003800000 */
[----:B------:R-:W1:Y:S02]  /*28f0*/  SYNCS.PHASECHK.TRANS64.TRYWAIT P0, [UR5+0x90], R3 ;  /* 0x00009003ff0075a7 */ /* 0x000e640008001105 */
[----:B-1----:R-:W-:Y:S05]  /*2900*/  @!P0 BRA `(.L_x_46) ;  /* 0x0000007000f88947 */ /* 0x002fea0003800000 */
.L_x_45:
[----:B------:R-:W-:-:S04]  /*2910*/  UIADD3 UR4, UPT, UPT, UR6, 0x1, URZ ;  /* 0x0000000106047890 */ /* 0x000fc8000fffe0ff */
[----:B------:R-:W-:-:S04]  /*2920*/  UISETP.NE.AND UP0, UPT, UR4, 0x2, UPT ;  /* 0x000000020400788c */ /* 0x000fc8000bf05270 */
[----:B------:R-:W-:Y:S02]  /*2930*/  USEL UR7, URZ, 0x1, UP0 ;  /* 0x00000001ff077887 */ /* 0x000fe40008000000 */
[----:B------:R-:W-:-:S04]  /*2940*/  USEL UR4, UR4, URZ, UP0 ;  /* 0x000000ff04047287 */ /* 0x000fc80008000000 */
[----:B------:R-:W-:Y:S01]  /*2950*/  ULEA UR4, UR4, UR37, 0x3 ;  /* 0x0000002504047291 */ /* 0x000fe2000f8e18ff */
[----:B-1----:R-:W-:-:S04]  /*2960*/  LOP3.LUT R3, R12, UR7, RZ, 0x3c, !PT ;  /* 0x000000070c037c12 */ /* 0x002fc8000f8e3cff */
[----:B------:R-:W-:-:S04]  /*2970*/  SHF.L.U32 R0, R3, 0x1f, RZ ;  /* 0x0000001f03007819 */ /* 0x000fc800000006ff */
[----:B------:R-:W1:Y:S02]  /*2980*/  SYNCS.PHASECHK.TRANS64 P0, [UR4+0x90], R0 ;  /* 0x00009000ff0075a7 */ /* 0x000e640008001004 */
[----:B-1----:R-:W-:Y:S05]  /*2990*/  @P0 EXIT ;  /* 0x000000000000094d */ /* 0x002fea0003800000 */
[----:B------:R-:W-:Y:S02]  /*29a0*/  SHF.L.U32 R3, R3, 0x1f, RZ ;  /* 0x0000001f03037819 */ /* 0x000fe400000006ff */
[----:B------:R-:W-:-:S07]  /*29b0*/  MOV R0, UR4 ;  /* 0x0000000400007c02 */ /* 0x000fce0008000f00 */
.L_x_47:
[----:B-1----:R1:W2:Y:S02]  /*29c0*/  SYNCS.PHASECHK.TRANS64.TRYWAIT P0, [R0+URZ+0x90], R3 ;  /* 0x00009003000075a7 */ /* 0x0022a400080011ff */
[----:B--2---:R-:W-:Y:S05]  /*29d0*/  @!P0 NANOSLEEP.SYNCS 0x989680 ;  /* 0x009896800000895d */ /* 0x004fea0003900000 */
[----:B------:R-:W2:Y:S02]  /*29e0*/  @!P0 SYNCS.PHASECHK.TRANS64 P0, [R0+URZ+0x90], R3 ;  /* 0x00009003000085a7 */ /* 0x000ea400080010ff */
[----:B--2---:R-:W-:Y:S05]  /*29f0*/  @P0 EXIT ;  /* 0x000000000000094d */ /* 0x004fea0003800000 */
[----:B------:R-:W-:Y:S05]  /*2a00*/  BRA `(.L_x_47) ;  /* 0xfffffffc00ec7947 */ /* 0x000fea000383ffff */
.L_x_40:
[----:B------:R-:W-:-:S09]  /*2a10*/  UISETP.NE.AND UP1, UPT, UR8, URZ, UPT ;  /* 0x000000ff0800728c */ /* 0x000fd2000bf25270 */
[----:B------:R-:W-:Y:S05]  /*2a20*/  BRA.U UP1, `(.L_x_48) ;  /* 0x0000000d016c7547 */ /* 0x000fea000b800000 */
[----:B------:R-:W-:Y:S01]  /*2a30*/  UMOV UR4, 0x40 ;  /* 0x0000004000047882 */ /* 0x000fe20000000000 */
[----:B------:R-:W-:Y:S01]  /*2a40*/  NOP ;  /* 0x0000000000007918 */ /* 0x000fe20000000000 */
[----:B------:R-:W-:Y:S01]  /*2a50*/  ULEA UR4, UR37, UR4, 0x18 ;  /* 0x0000000425047291 */ /* 0x000fe2000f8ec0ff */
[----:B------:R-:W-:Y:S02]  /*2a60*/  UMOV UR5, 0x400 ;  /* 0x0000040000057882 */ /* 0x000fe40000000000 */
[----:B------:R-:W-:-:S06]  /*2a70*/  ULEA UR37, UR37, UR5, 0x18 ;  /* 0x0000000525257291 */ /* 0x000fcc000f8ec0ff */
[----:B------:R-:W1:Y:S02]  /*2a80*/  LDS.U8 R0, [UR4+0x1c] ;  /* 0x00001c04ff007984 */ /* 0x000e640008000000 */
[----:B-1----:R-:W-:-:S13]  /*2a90*/  ISETP.NE.AND P0, PT, R0, RZ, PT ;  /* 0x000000ff0000720c */ /* 0x002fda0003f05270 */
[----:B------:R-:W-:Y:S05]  /*2aa0*/  @P0 BRA `(.L_x_49) ;  /* 0x0000000000580947 */ /* 0x000fea0003800000 */
[----:B------:R-:W-:-:S13]  /*2ab0*/  ELECT P0, URZ, PT ;  /* 0x0000000000ff782f */ /* 0x000fda0003800000 */
[----:B------:R-:W-:Y:S05]  /*2ac0*/  @!P0 BRA `(.L_x_50) ;  /* 0x0000000000608947 */ /* 0x000fea0003800000 */
[----:B------:R-:W-:Y:S01]  /*2ad0*/  UMOV UR5, 0x10 ;  /* 0x0000001000057882 */ /* 0x000fe20000000000 */
[----:B------:R-:W-:Y:S01]  /*2ae0*/  HFMA2 R0, -RZ, RZ, 0, 5.9604644775390625e-08 ;  /* 0x00000001ff007431 */ /* 0x000fe200000001ff */
[----:B------:R-:W-:-:S03]  /*2af0*/  MOV R2, 0xffff ;  /* 0x0000ffff00027802 */ /* 0x000fc60000000f00 */
[----:B------:R-:W-:Y:S04]  /*2b00*/  DEPBAR.LE SB1, 0x36 ;  /* 0x00009d800000791a */ /* 0x000fe80000000000 */
[----:B------:R-:W1:Y:S02]  /*2b10*/  UTCATOMSWS.FIND_AND_SET.ALIGN UP0, UR5, UR5 ;  /* 0x00000005000575e3 */ /* 0x000e640008000800 */
[----:B-1----:R-:W-:Y:S01]  /*2b20*/  MOV R3, UR5 ;  /* 0x0000000500037c02 */ /* 0x002fe20008000f00 */
[----:B------:R-:W-:Y:S06]  /*2b30*/  BRA.U UP0, `(.L_x_51) ;  /* 0x0000000100187547 */ /* 0x000fec000b800000 */
.L_x_52:
[----:B------:R-:W-:Y:S05]  /*2b40*/  NANOSLEEP 0x64 ;  /* 0x000000640000795d */ /* 0x000fea0003800000 */
[----:B------:R-:W-:-:S05]  /*2b50*/  UMOV UR5, 0x10 ;  /* 0x0000001000057882 */ /* 0x000fca0000000000 */
[----:B------:R-:W-:Y:S04]  /*2b60*/  DEPBAR.LE SB1, 0x36 ;  /* 0x00009d800000791a */ /* 0x000fe80000000000 */
[----:B------:R-:W1:Y:S02]  /*2b70*/  UTCATOMSWS.FIND_AND_SET.ALIGN UP0, UR5, UR5 ;  /* 0x00000005000575e3 */ /* 0x000e640008000800 */
[----:B-1----:R-:W-:Y:S01]  /*2b80*/  MOV R3, UR5 ;  /* 0x0000000500037c02 */ /* 0x002fe20008000f00 */
[----:B------:R-:W-:Y:S05]  /*2b90*/  BRA.U !UP0, `(.L_x_52) ;  /* 0xfffffffd08e87547 */ /* 0x000fea000b83ffff */
.L_x_51:
[-C--:B------:R-:W-:Y:S02]  /*2ba0*/  SHF.L.U32 R2, R2, R3.reuse, RZ ;  /* 0x0000000302027219 */ /* 0x080fe400000006ff */
[----:B------:R-:W-:Y:S01]  /*2bb0*/  SHF.L.U32 R0, R0, R3, RZ ;  /* 0x0000000300007219 */ /* 0x000fe200000006ff */
[----:B------:R-:W-:Y:S02]  /*2bc0*/  IMAD.SHL.U32 R3, R3, 0x20, RZ ;  /* 0x0000002003037824 */ /* 0x000fe400078e00ff */
[----:B------:R1:W-:Y:S04]  /*2bd0*/  ATOMS.OR RZ, [UR4+0x14], R2 ;  /* 0x00001402ffff798c */ /* 0x0003e8000b000004 */
[----:B------:R1:W-:Y:S04]  /*2be0*/  ATOMS.OR RZ, [UR4+0x18], R0 ;  /* 0x00001800ffff798c */ /* 0x0003e8000b000004 */
[----:B------:R1:W-:Y:S01]  /*2bf0*/  STS [UR37+0x110], R3 ;  /* 0x00011003ff007988 */ /* 0x0003e20008000825 */
[----:B------:R-:W-:Y:S05]  /*2c00*/  BRA `(.L_x_50) ;  /* 0x0000000000107947 */ /* 0x000fea0003800000 */
.L_x_49:
[----:B------:R-:W-:Y:S02]  /*2c10*/  MOV R0, 0xffffffff ;  /* 0xffffffff00007802 */ /* 0x000fe40000000f00 */
[----:B------:R-:W-:-:S03]  /*2c20*/  MOV R2, 0x2c50 ;  /* 0x00002c5000027802 */ /* 0x000fc60000000f00 */
[----:B------:R1:W-:Y:S04]  /*2c30*/  STS [UR37+0x110], R0 ;  /* 0x00011000ff007988 */ /* 0x0003e80008000825 */
[----:B-1-3-5:R-:W-:Y:S05]  /*2c40*/  CALL.REL.NOINC `($__internal_1_$__cuda_sm10x_tcgen05_guardrail_trap_phase_invalid_during_alloc) ;  /* 0x0000007400c87944 */ /* 0x02afea0003c00000 */
.L_x_50:
[----:B------:R-:W-:Y:S05]  /*2c50*/  WARPSYNC.ALL ;  /* 0x0000000000007948 */ /* 0x000fea0003800000 */
[----:B------:R-:W2:Y:S01]  /*2c60*/  S2UR UR9, SR_CgaCtaId ;  /* 0x00000000000979c3 */ /* 0x000ea20000008800 */
[----:B------:R-:W-:Y:S01]  /*2c70*/  UMOV UR4, 0x400 ;  /* 0x0000040000047882 */ /* 0x000fe20000000000 */
[----:B------:R-:W-:-:S06]  /*2c80*/  NOP ;  /* 0x0000000000007918 */ /* 0x000fcc0000000000 */
[----:B------:R-:W-:Y:S06]  /*2c90*/  BAR.ARV 0x6, 0xa0 ;  /* 0x0182800000007b1d */ /* 0x000fec0000002000 */
[----:B------:R-:W4:Y:S01]  /*2ca0*/  LDCU UR5, c[0x0][0x38c] ;  /* 0x00007180ff0577ac */ /* 0x000f220008000800 */
[----:B------:R-:W-:Y:S01]  /*2cb0*/  IMAD.MOV.U32 R11, RZ, RZ, 0x1 ;  /* 0x00000001ff0b7424 */ /* 0x000fe200078e00ff */
[----:B------:R-:W-:Y:S01]  /*2cc0*/  CS2R R8, SRZ ;  /* 0x0000000000087805 */ /* 0x000fe2000001ff00 */
[----:B------:R-:W-:Y:S01]  /*2cd0*/  IMAD.MOV.U32 R10, RZ, RZ, RZ ;  /* 0x000000ffff0a7224 */ /* 0x000fe200078e00ff */
[----:B------:R-:W-:Y:S01]  /*2ce0*/  UMOV UR12, URZ ;  /* 0x000000ff000c7c82 */ /* 0x000fe20008000000 */
[----:B------:R-:W-:Y:S01]  /*2cf0*/  UMOV UR11, URZ ;  /* 0x000000ff000b7c82 */ /* 0x000fe20008000000 */
[----:B------:R-:W-:Y:S01]  /*2d00*/  UMOV UR22, 0x0 ;  /* 0x0000000000167882 */ /* 0x000fe20000000000 */
[----:B------:R-:W-:Y:S01]  /*2d10*/  UMOV UR23, 0x8300010 ;  /* 0x0830001000177882 */ /* 0x000fe20000000000 */
[----:B------:R-:W-:Y:S01]  /*2d20*/  UMOV UR20, 0x0 ;  /* 0x0000000000147882 */ /* 0x000fe20000000000 */
[----:B------:R-:W-:Y:S01]  /*2d30*/  UMOV UR21, 0x8300010 ;  /* 0x0830001000157882 */ /* 0x000fe20000000000 */
[----:B--2---:R-:W-:Y:S01]  /*2d40*/  ULEA UR9, UR9, UR4, 0x18 ;  /* 0x0000000409097291 */ /* 0x004fe2000f8ec0ff */
[----:B------:R-:W2:Y:S03]  /*2d50*/  LDCU UR4, c[0x0][0x38c] ;  /* 0x00007180ff0477ac */ /* 0x000ea60008000800 */
[----:B------:R-:W-:-:S02]  /*2d60*/  UIADD3 UR10, UPT, UPT, UR9, 0xa400, URZ ;  /* 0x0000a400090a7890 */ /* 0x000fc4000fffe0ff */
[----:B----4-:R-:W-:-:S03]  /*2d70*/  UISETP.GE.AND UP3, UPT, UR5, 0x1, UPT ;  /* 0x000000010500788c */ /* 0x010fc6000bf66270 */
[----:B-1----:R-:W1:Y:S01]  /*2d80*/  LDS R0, [UR9+0x110] ;  /* 0x00011009ff007984 */ /* 0x002e620008000800 */
[----:B------:R-:W-:Y:S01]  /*2d90*/  USHF.R.U32.HI UR10, URZ, 0x4, UR10 ;  /* 0x00000004ff0a7899 */ /* 0x000fe2000801160a */
[----:B------:R-:W-:Y:S01]  /*2da0*/  UMOV UR26, 0x0 ;  /* 0x00000000001a7882 */ /* 0x000fe20000000000 */
[----:B------:R-:W-:Y:S02]  /*2db0*/  UMOV UR27, 0x8300010 ;  /* 0x08300010001b7882 */ /* 0x000fe40000000000 */
[----:B------:R-:W-:Y:S01]  /*2dc0*/  ULOP3.LUT UR10, UR10, 0x3fff, URZ, 0xc0, !UPT ;  /* 0x00003fff0a0a7892 */ /* 0x000fe2000f8ec0ff */
[----:B------:R-:W-:Y:S01]  /*2dd0*/  UMOV UR24, 0x0 ;  /* 0x0000000000187882 */ /* 0x000fe20000000000 */
[----:B------:R-:W-:Y:S02]  /*2de0*/  UMOV UR25, 0x8300010 ;  /* 0x0830001000197882 */ /* 0x000fe40000000000 */
[----:B------:R-:W-:Y:S02]  /*2df0*/  ULOP3.LUT UR10, UR10, 0x10000, URZ, 0xfc, !UPT ;  /* 0x000100000a0a7892 */ /* 0x000fe4000f8efcff */
[----:B--2---:R-:W-:-:S04]  /*2e00*/  UIADD3 UR4, UPT, UPT, UR4, 0x7f, URZ ;  /* 0x0000007f04047890 */ /* 0x004fc8000fffe0ff */
[----:B------:R-:W-:-:S04]  /*2e10*/  USHF.R.S32.HI UR8, URZ, 0x1f, UR4 ;  /* 0x0000001fff087899 */ /* 0x000fc80008011404 */
[----:B------:R-:W-:Y:S02]  /*2e20*/  ULEA.HI UR8, UR8, UR4, URZ, 0x7 ;  /* 0x0000000408087291 */ /* 0x000fe4000f8f38ff */
[----:B------:R-:W-:Y:S02]  /*2e30*/  UIADD3 UR4, UPT, UPT, UR9, 0x1a400, URZ ;  /* 0x0001a40009047890 */ /* 0x000fe4000fffe0ff */
[----:B------:R-:W-:Y:S02]  /*2e40*/  USHF.R.S32.HI UR8, URZ, 0x7, UR8 ;  /* 0x00000007ff087899 */ /* 0x000fe40008011408 */
[----:B------:R-:W-:Y:S02]  /*2e50*/  USHF.R.U32.HI UR4, URZ, 0x4, UR4 ;  /* 0x00000004ff047899 */ /* 0x000fe40008011604 */
[----:B------:R-:W-:Y:S02]  /*2e60*/  UISETP.LT.AND UP0, UPT, UR8, 0x1, UPT ;  /* 0x000000010800788c */ /* 0x000fe4000bf01270 */
[----:B------:R-:W-:-:S02]  /*2e70*/  ULOP3.LUT UR4, UR4, 0x3fff, URZ, 0xc0, !UPT ;  /* 0x00003fff04047892 */ /* 0x000fc4000f8ec0ff */
[----:B------:R-:W-:Y:S02]  /*2e80*/  USEL UR16, UR8, 0x1, !UP0 ;  /* 0x0000000108107887 */ /* 0x000fe4000c000000 */
[----:B------:R-:W-:Y:S02]  /*2e90*/  ULOP3.LUT UR4, UR4, 0x10000, URZ, 0xfc, !UPT ;  /* 0x0001000004047892 */ /* 0x000fe4000f8efcff */
[----:B------:R-:W-:Y:S01]  /*2ea0*/  UIADD3 UR16, UPT, UPT, -UR16, URZ, URZ ;  /* 0x000000ff10107290 */ /* 0x000fe2000fffe1ff */
[----:B-1----:R-:W-:-:S15]  /*2eb0*/  R2UR UR13, R0 ;  /* 0x00000000000d72ca */ /* 0x002fde00000e0000 */
.L_x_59:
[----:B------:R-:W-:Y:S02]  /*2ec0*/  LEA R0, R10, UR9, 0x3 ;  /* 0x000000090a007c11 */ /* 0x000fe4000f8e18ff */
[----:B------:R-:W-:Y:S02]  /*2ed0*/  SHF.L.U32 R5, R9, 0x1f, RZ ;  /* 0x0000001f09057819 */ /* 0x000fe400000006ff */
[----:B------:R-:W-:Y:S01]  /*2ee0*/  PLOP3.LUT P0, PT, PT, PT, UP3, 0x80, 0x8 ;  /* 0x000000000008781c */ /* 0x000fe20003f0f038 */
[----:B------:R-:W-:Y:S01]  /*2ef0*/  VIADD R3, R0, 0x90 ;  /* 0x0000009000037836 */ /* 0x000fe20000000000 */
[----:B-1----:R-:W1:Y:S02]  /*2f00*/  SYNCS.PHASECHK.TRANS64.TRYWAIT P1, [R0+URZ+0x80], R5 ;  /* 0x00008005000075a7 */ /* 0x002e6400080211ff */
[----:B-1--4-:R-:W-:Y:S09]  /*2f10*/  @!P1 BRA `(.L_x_53) ;  /* 0x0000006c008c9947 */ /* 0x012ff20003800000 */
.L_x_133:
[----:B------:R-:W-:Y:S01]  /*2f20*/  LEA R4, R10, UR9, 0x4 ;  /* 0x000000090a047c11 */ /* 0x000fe2000f8e20ff */
[----:B------:R-:W-:Y:S01]  /*2f30*/  @UP3 ULEA UR5, UR11, UR9, 0x3 ;  /* 0x000000090b053291 */ /* 0x000fe2000f8e18ff */
[----:B------:R-:W-:Y:S01]  /*2f40*/  PLOP3.LUT P2, PT, PT, PT, PT, 0x80, 0x8 ;  /* 0x000000000008781c */ /* 0x000fe20003f4f070 */
[----:B------:R-:W-:Y:S01]  /*2f50*/  ULEA UR14, UR12, UR9, 0x3 ;  /* 0x000000090c0e7291 */ /* 0x000fe2000f8e18ff */
[----:B------:R-:W-:Y:S01]  /*2f60*/  PRMT R3, RZ, 0x654, R3 ;  /* 0x00000654ff037816 */ /* 0x000fe20000000003 */
[----:B------:R-:W-:Y:S01]  /*2f70*/  UIMAD UR15, UR12, 0xc0, UR13 ;  /* 0x000000c00c0f78a4 */ /* 0x000fe2000f8e020d */
[----:B-1----:R-:W1:Y:S01]  /*2f80*/  LDS.128 R4, [R4+0xf0] ;  /* 0x0000f00004047984 */ /* 0x002e620000000c00 */
[----:B------:R-:W-:Y:S02]  /*2f90*/  @P0 SHF.L.U32 R2, R8, 0x1f, RZ ;  /* 0x0000001f08020819 */ /* 0x000fe400000006ff */
[----:B------:R-:W-:Y:S01]  /*2fa0*/  SHF.L.U32 R0, R11, 0x1f, RZ ;  /* 0x0000001f0b007819 */ /* 0x000fe200000006ff */
[----:B------:R-:W-:Y:S01]  /*2fb0*/  @!PT LDS RZ, [RZ] ;  /* 0x00000000fffff984 */ /* 0x000fe20000000800 */
[----:B------:R-:W-:Y:S01]  /*2fc0*/  @!PT LDS RZ, [RZ] ;  /* 0x00000000fffff984 */ /* 0x000fe20000000800 */
[----:B------:R-:W-:Y:S01]  /*2fd0*/  @!PT LDS RZ, [RZ] ;  /* 0x00000000fffff984 */ /* 0x000fe20000000800 */
[----:B------:R-:W-:Y:S01]  /*2fe0*/  @!PT LDS RZ, [RZ] ;  /* 0x00000000fffff984 */ /* 0x000fe20000000800 */
[----:B------:R2:W-:Y:S06]  /*2ff0*/  MEMBAR.ALL.CTA ;  /* 0x0000000000007992 */ /* 0x0005ec0000008000 */
[----:B--2---:R-:W2:Y:S02]  /*3000*/  FENCE.VIEW.ASYNC.S ;  /* 0x00000000000073c6 */ /* 0x004ea40000000000 */
[----:B--2---:R2:W-:Y:S01]  /*3010*/  SYNCS.ARRIVE.TRANS64.RED.A1T0 RZ, [R3+URZ], RZ ;  /* 0x000000ff03ff79a7 */ /* 0x0045e200081004ff */
[----:B------:R2:W4:Y:S01]  /*3020*/  @P0 SYNCS.PHASECHK.TRANS64.TRYWAIT P2, [UR5], R2 ;  /* 0x00000002ff0005a7 */ /* 0x0005220008041105 */
[----:B-1----:R-:W-:Y:S01]  /*3030*/  LOP3.LUT P1, RZ, R6, 0x1, RZ, 0xc0, !PT ;  /* 0x0000000106ff7812 */ /* 0x002fe2000782c0ff */
[----:B------:R-:W1:Y:S02]  /*3040*/  SYNCS.PHASECHK.TRANS64.TRYWAIT P0, [UR14+0xb0], R0 ;  /* 0x0000b000ff0075a7 */ /* 0x000e64000800110e */
[----:B-12-4-:R-:W-:Y:S10]  /*3050*/  @!P0 BRA `(.L_x_54) ;  /* 0x0000006c00508947 */ /* 0x016ff40003800000 */
.L_x_135:
[----:B------:R-:W-:Y:S01]  /*3060*/  IADD3 R10, PT, PT, R10, 0x1, RZ ;  /* 0x000000010a0a7810 */ /* 0x000fe20007ffe0ff */
[----:B------:R-:W-:Y:S06]  /*3070*/  BRA.U !UP3, `(.L_x_55) ;  /* 0x000000010bc07547 */ /* 0x000fec000b800000 */
[----:B------:R-:W-:Y:S01]  /*3080*/  UPLOP3.LUT UP4, UPT, UPT, UPT, UPT, 0x40, 0x4 ;  /* 0x000000000004789c */ /* 0x000fe20003f8e870 */
[----:B------:R-:W-:Y:S01]  /*3090*/  UMOV UR18, UR16 ;  /* 0x0000001000127c82 */ /* 0x000fe20008000000 */
[----:B------:R-:W-:Y:S01]  /*30a0*/  UMOV UR17, UR8 ;  /* 0x0000000800117c82 */ /* 0x000fe20008000000 */
[----:B------:R-:W-:-:S08]  /*30b0*/  UMOV UR5, UR11 ;  /* 0x0000000b00057c82 */ /* 0x000fd00008000000 */
.L_x_58:
[----:B------:R-:W-:Y:S02]  /*30c0*/  UIADD3 UR18, UPT, UPT, UR18, 0x1, URZ ;  /* 0x0000000112127890 */ /* 0x000fe4000fffe0ff */
[----:B--2---:R-:W-:Y:S02]  /*30d0*/  ULEA UR7, UR5, UR9, 0x3 ;  /* 0x0000000905077291 */ /* 0x004fe4000f8e18ff */
[----:B------:R-:W-:Y:S01]  /*30e0*/  UISETP.NE.AND UP0, UPT, UR18, URZ, UPT ;  /* 0x000000ff1200728c */ /* 0x000fe2000bf05270 */
[----:B----4-:R-:W-:Y:S10]  /*30f0*/  @P2 BRA `(.L_x_56) ;  /* 0x00000000000c2947 */ /* 0x010ff40003800000 */
[----:B-1----:R-:W-:Y:S04]  /*3100*/  SHF.L.U32 R3, R8, 0x1f, RZ ;  /* 0x0000001f08037819 */ /* 0x002fe800000006ff */
[----:B------:R-:W1:Y:S02]  /*3110*/  SYNCS.PHASECHK.TRANS64.TRYWAIT P0, [UR7], R3 ;  /* 0x00000003ff0075a7 */ /* 0x000e640008001107 */
[----:B-1----:R-:W-:Y:S05]  /*3120*/  @!P0 BRA `(.L_x_57) ;  /* 0x0000006c00348947 */ /* 0x002fea0003800000 */
.L_x_56:
[----:B------:R-:W-:Y:S01]  /*3130*/  UISETP.NE.AND UP1, UPT, UR17, 0x1, UPT ;  /* 0x000000011100788c */ /* 0x000fe2000bf25270 */
[----:B------:R-:W-:Y:S01]  /*3140*/  PLOP3.LUT P2, PT, PT, PT, PT, 0x80, 0x8 ;  /* 0x000000000008781c */ /* 0x000fe20003f4f070 */
[----:B------:R-:W-:Y:S02]  /*3150*/  UIADD3 UR11, UPT, UPT, UR5, 0x1, URZ ;  /* 0x00000001050b7890 */ /* 0x000fe4000fffe0ff */
[----:B------:R-:W-:Y:S02]  /*3160*/  UIMAD UR6, UR5, 0x600, UR4 ;  /* 0x00000600050678a4 */ /* 0x000fe4000f8e0204 */
[----:B------:R-:W-:Y:S01]  /*3170*/  UISETP.NE.AND UP2, UPT, UR11, 0x4, UPT ;  /* 0x000000040b00788c */ /* 0x000fe2000bf45270 */
[----:B------:R-:W-:Y:S01]  /*3180*/  PLOP3.LUT P0, PT, PT, PT, UP1, 0x80, 0x8 ;  /* 0x000000000008781c */ /* 0x000fe20003f0f018 */
[----:B------:R-:W-:Y:S02]  /*3190*/  UIADD3 UR40, UPT, UPT, UR6, 0x2, URZ ;  /* 0x0000000206287890 */ /* 0x000fe4000fffe0ff */
[----:B------:R-:W-:Y:S02]  /*31a0*/  USEL UR28, URZ, 0x1, UP2 ;  /* 0x00000001ff1c7887 */ /* 0x000fe40009000000 */
[----:B------:R-:W-:Y:S02]  /*31b0*/  USEL UR11, UR11, URZ, UP2 ;  /* 0x000000ff0b0b7287 */ /* 0x000fe40009000000 */
[----:B------:R-:W-:Y:S02]  /*31c0*/  UIADD3 UR36, UPT, UPT, UR6, 0x4, URZ ;  /* 0x0000000406247890 */ /* 0x000fe4000fffe0ff */
[----:B------:R-:W-:Y:S01]  /*31d0*/  @UP1 ULEA UR19, UR11, UR9, 0x3 ;  /* 0x000000090b131291 */ /* 0x000fe2000f8e18ff */
[----:B------:R-:W-:Y:S01]  /*31e0*/  LOP3.LUT R8, R8, UR28, RZ, 0x3c, !PT ;  /* 0x0000001c08087c12 */ /* 0x000fe2000f8e3cff */
[----:B------:R-:W-:Y:S02]  /*31f0*/  ULEA UR28, UR5, UR10, 0xa ;  /* 0x0000000a051c7291 */ /* 0x000fe4000f8e50ff */
[----:B------:R-:W-:Y:S01]  /*3200*/  UIADD3 UR32, UPT, UPT, UR6, 0x6, URZ ;  /* 0x0000000606207890 */ /* 0x000fe2000fffe0ff */
[----:B-1----:R-:W-:Y:S01]  /*3210*/  @P0 SHF.L.U32 R0, R8, 0x1f, RZ ;  /* 0x0000001f08000819 */ /* 0x002fe200000006ff */
[----:B------:R-:W-:Y:S02]  /*3220*/  UIADD3 UR38, UPT, UPT, UR28, 0x2, URZ ;  /* 0x000000021c267890 */ /* 0x000fe4000fffe0ff */
[----:B------:R-:W-:Y:S01]  /*3230*/  UIADD3 UR34, UPT, UPT, UR28, 0x4, URZ ;  /* 0x000000041c227890 */ /* 0x000fe2000fffe0ff */
[----:B------:R2:W4:Y:S01]  /*3240*/  @P0 SYNCS.PHASECHK.TRANS64.TRYWAIT P2, [UR19], R0 ;  /* 0x00000000ff0005a7 */ /* 0x0005220008041113 */
[----:B------:R-:W-:Y:S02]  /*3250*/  UIADD3 UR30, UPT, UPT, UR28, 0x6, URZ ;  /* 0x000000061c1e7890 */ /* 0x000fe4000fffe0ff */
[----:B------:R-:W-:Y:S02]  /*3260*/  UIADD3 UR19, UPT, UPT, UR7, 0x20, URZ ;  /* 0x0000002007137890 */ /* 0x000fe4000fffe0ff */
[----:B------:R-:W-:Y:S01]  /*3270*/  UIADD3 UR17, UPT, UPT, UR17, -0x1, URZ ;  /* 0xffffffff11117890 */ /* 0x000fe2000fffe0ff */
[----:B------:R-:W-:Y:S01]  /*3280*/  UMOV UR7, 0x40004040 ;  /* 0x4000404000077882 */ /* 0x000fe20000000000 */
[----:B------:R-:W-:Y:S01]  /*3290*/  UMOV UR29, 0x40004040 ;  /* 0x40004040001d7882 */ /* 0x000fe20000000000 */
[----:B------:R-:W-:Y:S01]  /*32a0*/  UMOV UR41, 0x40004040 ;  /* 0x4000404000297882 */ /* 0x000fe20000000000 */
[----:B------:R2:W-:Y:S01]  /*32b0*/  UTCQMMA gdesc[UR28], gdesc[UR6], tmem[UR15], tmem[UR22], idesc[UR23], UP4 ;  /* 0x00ff16061c0075ea */ /* 0x0005e2000a00030f */
[----:B------:R-:W-:Y:S01]  /*32c0*/  UPLOP3.LUT UP4, UPT, UPT, UPT, UPT, 0x80, 0x8 ;  /* 0x000000000008789c */ /* 0x000fe20003f8f070 */
[----:B------:R-:W-:Y:S01]  /*32d0*/  UMOV UR39, 0x40004040 ;  /* 0x4000404000277882 */ /* 0x000fe20000000000 */
[----:B------:R-:W-:Y:S01]  /*32e0*/  UMOV UR37, 0x40004040 ;  /* 0x4000404000257882 */ /* 0x000fe20000000000 */
[----:B------:R2:W-:Y:S01]  /*32f0*/  UTCQMMA gdesc[UR38], gdesc[UR40], tmem[UR15], tmem[UR20], idesc[UR21], UPT ;  /* 0x00ff1428260075ea */ /* 0x0005e2000b80030f */
[----:B------:R-:W-:Y:S01]  /*3300*/  UMOV UR35, 0x40004040 ;  /* 0x4000404000237882 */ /* 0x000fe20000000000 */
[----:B------:R-:W-:Y:S01]  /*3310*/  UMOV UR33, 0x40004040 ;  /* 0x4000404000217882 */ /* 0x000fe20000000000 */
[----:B------:R-:W-:Y:S01]  /*3320*/  UMOV UR31, 0x40004040 ;  /* 0x40004040001f7882 */ /* 0x000fe20000000000 */
[----:B------:R2:W-:Y:S01]  /*3330*/  UTCQMMA gdesc[UR34], gdesc[UR36], tmem[UR15], tmem[UR26], idesc[UR27], UPT ;  /* 0x00ff1a24220075ea */ /* 0x0005e2000b80030f */
[----:B------:R2:W-:Y:S01]  /*3340*/  UTCQMMA gdesc[UR30], gdesc[UR32], tmem[UR15], tmem[UR24], idesc[UR25], UPT ;  /* 0x00ff18201e0075ea */ /* 0x0005e2000b80030f */
[----:B------:R2:W-:Y:S01]  /*3350*/  UTCBAR [UR19], URZ ;  /* 0x000000ff130073e9 */ /* 0x0005e200080000ff */
[----:B------:R-:W-:Y:S01]  /*3360*/  UMOV UR5, UR11 ;  /* 0x0000000b00057c82 */ /* 0x000fe20008000000 */
[----:B------:R-:W-:Y:S05]  /*3370*/  BRA.U UP0, `(.L_x_58) ;  /* 0xfffffffd00507547 */ /* 0x000fea000b83ffff */
.L_x_55:
[----:B------:R-:W-:Y:S01]  /*3380*/  UIADD3 UR12, UPT, UPT, UR12, 0x1, URZ ;  /* 0x000000010c0c7890 */ /* 0x000fe2000fffe0ff */
[C---:B------:R-:W-:Y:S01]  /*3390*/  ISETP.NE.AND P0, PT, R10.reuse, 0x2, PT ;  /* 0x000000020a00780c */ /* 0x040fe20003f05270 */
[----:B------:R-:W-:Y:S02]  /*33a0*/  UIADD3 UR14, UPT, UPT, UR14, 0xa0, URZ ;  /* 0x000000a00e0e7890 */ /* 0x000fe4000fffe0ff */
[----:B------:R-:W-:Y:S01]  /*33b0*/  UISETP.NE.AND UP0, UPT, UR12, 0x2, UPT ;  /* 0x000000020c00788c */ /* 0x000fe2000bf05270 */
[----:B-12---:R-:W-:Y:S02]  /*33c0*/  SEL R0, RZ, 0x1, P0 ;  /* 0x00000001ff007807 */ /* 0x006fe40000000000 */
[----:B------:R-:W-:Y:S01]  /*33d0*/  SEL R10, R10, RZ, P0 ;  /* 0x000000ff0a0a7207 */ /* 0x000fe20000000000 */
[----:B------:R-:W-:Y:S01]  /*33e0*/  USEL UR5, URZ, 0x1, UP0 ;  /* 0x00000001ff057887 */ /* 0x000fe20008000000 */
[----:B------:R-:W-:Y:S01]  /*33f0*/  LOP3.LUT R9, R9, R0, RZ, 0x3c, !PT ;  /* 0x0000000009097212 */ /* 0x000fe200078e3cff */
[----:B------:R-:W-:Y:S01]  /*3400*/  USEL UR12, UR12, URZ, UP0 ;  /* 0x000000ff0c0c7287 */ /* 0x000fe20008000000 */
[----:B------:R1:W-:Y:S03]  /*3410*/  UTCBAR [UR14], URZ ;  /* 0x000000ff0e0073e9 */ /* 0x0003e600080000ff */
[----:B------:R-:W-:Y:S01]  /*3420*/  LOP3.LUT R11, R11, UR5, RZ, 0x3c, !PT ;  /* 0x000000050b0b7c12 */ /* 0x000fe2000f8e3cff */
[----:B------:R-:W-:Y:S07]  /*3430*/  @P1 BRA `(.L_x_59) ;  /* 0xfffffff800a01947 */ /* 0x000fee000383ffff */
[----:B------:R-:W2:Y:S01]  /*3440*/  S2UR UR4, SR_CgaCtaId ;  /* 0x00000000000479c3 */ /* 0x000ea20000008800 */
[----:B------:R-:W-:Y:S01]  /*3450*/  ELECT P0, URZ, PT ;  /* 0x0000000000ff782f */ /* 0x000fe20003800000 */
[----:B------:R-:W-:Y:S01]  /*3460*/  IMAD.MOV.U32 R0, RZ, RZ, 0x1 ;  /* 0x00000001ff007424 */ /* 0x000fe200078e00ff */
[----:B------:R-:W-:Y:S01]  /*3470*/  UIADD3 UR9, UPT, UPT, UR9, 0xb0, URZ ;  /* 0x000000b009097890 */ /* 0x000fe2000fffe0ff */
[----:B------:R-:W-:Y:S01]  /*3480*/  SHF.L.U32 R3, R11, 0x1f, RZ ;  /* 0x0000001f0b037819 */ /* 0x000fe200000006ff */
[----:B------:R-:W-:-:S03]  /*3490*/  UMOV UR5, 0x40 ;  /* 0x0000004000057882 */ /* 0x000fc60000000000 */
[----:B------:R-:W-:Y:S01]  /*34a0*/  UVIRTCOUNT.DEALLOC.SMPOOL 0x80 ;  /* 0x000000800000784c */ /* 0x000fe20000000000 */
[----:B--2---:R-:W-:Y:S02]  /*34b0*/  ULEA UR4, UR4, UR5, 0x18 ;  /* 0x0000000504047291 */ /* 0x004fe4000f8ec0ff */
[----:B------:R-:W-:-:S07]  /*34c0*/  ULEA UR5, UR12, UR9, 0x3 ;  /* 0x000000090c057291 */ /* 0x000fce000f8e18ff */
[----:B------:R2:W-:Y:S02]  /*34d0*/  @P0 STS.U8 [UR4+0x1c], R0 ;  /* 0x00001c00ff000988 */ /* 0x0005e40008000004 */
[----:B------:R-:W3:Y:S02]  /*34e0*/  SYNCS.PHASECHK.TRANS64.TRYWAIT P0, [UR5], R3 ;  /* 0x00000003ff0075a7 */ /* 0x000ee40008001105 */
[----:B--23--:R-:W-:Y:S05]  /*34f0*/  @!P0 BRA `(.L_x_60) ;  /* 0x0000006800588947 */ /* 0x00cfea0003800000 */
.L_x_138:
[----:B------:R-:W-:-:S04]  /*3500*/  UIADD3 UR6, UPT, UPT, UR12, 0x1, URZ ;  /* 0x000000010c067890 */ /* 0x000fc8000fffe0ff */
[----:B------:R-:W-:-:S04]  /*3510*/  UISETP.NE.AND UP0, UPT, UR6, 0x2, UPT ;  /* 0x000000020600788c */ /* 0x000fc8000bf05270 */
[----:B------:R-:W-:Y:S02]  /*3520*/  USEL UR5, URZ, 0x1, UP0 ;  /* 0x00000001ff057887 */ /* 0x000fe40008000000 */
[----:B------:R-:W-:-:S04]  /*3530*/  USEL UR6, UR6, URZ, UP0 ;  /* 0x000000ff06067287 */ /* 0x000fc80008000000 */
[----:B------:R-:W-:Y:S01]  /*3540*/  ULEA UR6, UR6, UR9, 0x3 ;  /* 0x0000000906067291 */ /* 0x000fe2000f8e18ff */
[----:B--2---:R-:W-:-:S04]  /*3550*/  LOP3.LUT R3, R11, UR5, RZ, 0x3c, !PT ;  /* 0x000000050b037c12 */ /* 0x004fc8000f8e3cff */
[----:B------:R-:W-:-:S04]  /*3560*/  SHF.L.U32 R3, R3, 0x1f, RZ ;  /* 0x0000001f03037819 */ /* 0x000fc800000006ff */
[----:B------:R-:W2:Y:S02]  /*3570*/  SYNCS.PHASECHK.TRANS64.TRYWAIT P0, [UR6], R3 ;  /* 0x00000003ff0075a7 */ /* 0x000ea40008001106 */
[----:B--2---:R-:W-:Y:S05]  /*3580*/  @!P0 BRA `(.L_x_61) ;  /* 0x00000068004c8947 */ /* 0x004fea0003800000 */
.L_x_140:
[----:B------:R-:W-:Y:S01]  /*3590*/  NOP ;  /* 0x0000000000007918 */ /* 0x000fe20000000000 */
[----:B--2---:R-:W2:Y:S01]  /*35a0*/  LDS R0, [UR4+0x14] ;  /* 0x00001404ff007984 */ /* 0x004ea20008000800 */
[----:B------:R-:W-:Y:S01]  /*35b0*/  ULOP3.LUT UR6, UR13, 0xffff, URZ, 0xc0, !UPT ;  /* 0x0000ffff0d067892 */ /* 0x000fe2000f8ec0ff */
[----:B------:R-:W-:Y:S01]  /*35c0*/  UMOV UR8, 0xffff ;  /* 0x0000ffff00087882 */ /* 0x000fe20000000000 */
[----:B------:R-:W-:Y:S02]  /*35d0*/  UMOV UR5, 0x1 ;  /* 0x0000000100057882 */ /* 0x000fe40000000000 */
[----:B------:R-:W-:-:S04]  /*35e0*/  USHF.R.U32.HI UR6, URZ, 0x5, UR6 ;  /* 0x00000005ff067899 */ /* 0x000fc80008011606 */
[----:B------:R-:W-:Y:S02]  /*35f0*/  USHF.L.U32 UR8, UR8, UR6, URZ ;  /* 0x0000000608087299 */ /* 0x000fe400080006ff */
[----:B------:R-:W-:-:S04]  /*3600*/  USHF.L.U32 UR5, UR5, UR6, URZ ;  /* 0x0000000605057299 */ /* 0x000fc800080006ff */
[----:B--2---:R-:W-:-:S04]  /*3610*/  LOP3.LUT R0, R0, UR8, RZ, 0xc0, !PT ;  /* 0x0000000800007c12 */ /* 0x004fc8000f8ec0ff */
[----:B------:R-:W-:-:S13]  /*3620*/  ISETP.NE.AND P0, PT, R0, UR8, PT ;  /* 0x0000000800007c0c */ /* 0x000fda000bf05270 */
[----:B------:R-:W-:Y:S05]  /*3630*/  @P0 BRA `(.L_x_62) ;  /* 0x0000000000580947 */ /* 0x000fea0003800000 */
[----:B------:R-:W2:Y:S02]  /*3640*/  LDS R0, [UR4+0x18] ;  /* 0x00001804ff007984 */ /* 0x000ea40008000800 */
[----:B--2---:R-:W-:-:S04]  /*3650*/  LOP3.LUT R0, R0, UR5, RZ, 0xc0, !PT ;  /* 0x0000000500007c12 */ /* 0x004fc8000f8ec0ff */
[----:B------:R-:W-:-:S13]  /*3660*/  ISETP.NE.AND P0, PT, R0, UR5, PT ;  /* 0x0000000500007c0c */ /* 0x000fda000bf05270 */
[----:B------:R-:W-:Y:S05]  /*3670*/  @P0 BRA `(.L_x_63) ;  /* 0x00000000003c0947 */ /* 0x000fea0003800000 */
[----:B------:R-:W2:Y:S01]  /*3680*/  S2R R2, SR_LANEID ;  /* 0x0000000000027919 */ /* 0x000ea20000000000 */
[----:B------:R-:W-:Y:S01]  /*3690*/  ULOP3.LUT UR8, URZ, UR8, URZ, 0x33, !UPT ;  /* 0x00000008ff087292 */ /* 0x000fe2000f8e33ff */
[----:B------:R-:W-:Y:S01]  /*36a0*/  LOP3.LUT R4, RZ, UR5, RZ, 0x33, !PT ;  /* 0x00000005ff047c12 */ /* 0x000fe2000f8e33ff */
[----:B------:R-:W-:Y:S02]  /*36b0*/  VOTEU.ANY UR7, UPT, PT ;  /* 0x0000000000077886 */ /* 0x000fe400038e0100 */
[----:B------:R-:W-:Y:S01]  /*36c0*/  UFLO.U32 UR7, UR7 ;  /* 0x00000007000772bd */ /* 0x000fe200080e0000 */
[----:B------:R-:W3:Y:S01]  /*36d0*/  REDUX UR5, R4 ;  /* 0x00000000040573c4 */ /* 0x000ee20000000000 */
[----:B------:R-:W-:-:S06]  /*36e0*/  IMAD.U32 R0, RZ, RZ, UR8 ;  /* 0x00000008ff007e24 */ /* 0x000fcc000f8e00ff */
[----:B------:R1:W-:Y:S01]  /*36f0*/  UTCATOMSWS.AND URZ, UR8 ;  /* 0x0000000800ff79e3 */ /* 0x0003e20008000000 */
[----:B------:R-:W4:Y:S01]  /*3700*/  REDUX UR6, R0 ;  /* 0x00000000000673c4 */ /* 0x000f220000000000 */
[----:B--2---:R-:W-:Y:S01]  /*3710*/  ISETP.EQ.U32.AND P0, PT, R2, UR7, PT ;  /* 0x0000000702007c0c */ /* 0x004fe2000bf02070 */
[----:B---3--:R-:W-:Y:S01]  /*3720*/  IMAD.U32 R2, RZ, RZ, UR5 ;  /* 0x00000005ff027e24 */ /* 0x008fe2000f8e00ff */
[----:B----4-:R-:W-:-:S11]  /*3730*/  MOV R3, UR6 ;  /* 0x0000000600037c02 */ /* 0x010fd60008000f00 */
[----:B------:R1:W-:Y:S04]  /*3740*/  @P0 ATOMS.AND RZ, [UR4+0x14], R3 ;  /* 0x00001403ffff098c */ /* 0x0003e8000a800004 */
[----:B------:R1:W-:Y:S01]  /*3750*/  @P0 ATOMS.AND RZ, [UR4+0x18], R2 ;  /* 0x00001802ffff098c */ /* 0x0003e2000a800004 */
[----:B------:R-:W-:Y:S05]  /*3760*/  BRA `(.L_x_64) ;  /* 0x0000000000147947 */ /* 0x000fea0003800000 */
.L_x_63:
[----:B------:R-:W-:Y:S02]  /*3770*/  MOV R2, 0x3790 ;  /* 0x0000379000027802 */ /* 0x000fe40000000f00 */
[----:B-1--45:R-:W-:Y:S05]  /*3780*/  CALL.REL.NOINC `($__internal_0_$__cuda_sm10x_tcgen05_guardrail_trap_col_being_dealloced_not_returned_by_alloc) ;  /* 0x0000006800ec7944 */ /* 0x032fea0003c00000 */
[----:B------:R-:W-:Y:S05]  /*3790*/  BRA `(.L_x_64) ;  /* 0x0000000000087947 */ /* 0x000fea0003800000 */
.L_x_62:
[----:B------:R-:W-:Y:S02]  /*37a0*/  MOV R2, 0x37c0 ;  /* 0x000037c000027802 */ /* 0x000fe40000000f00 */
[----:B-1--45:R-:W-:Y:S05]  /*37b0*/  CALL.REL.NOINC `($__internal_2_$__cuda_sm10x_tcgen05_guardrail_trap_unallocated_columns_being_dealloced) ;  /* 0x0000006800f87944 */ /* 0x032fea0003c00000 */
.L_x_64:
[----:B------:R-:W-:Y:S01]  /*37c0*/  NOP ;  /* 0x0000000000007918 */ /* 0x000fe20000000000 */
[----:B-1----:R-:W-:Y:S05]  /*37d0*/  EXIT ;  /* 0x000000000000794d */ /* 0x002fea0003800000 */
.L_x_48:
[----:B------:R-:W-:-:S09]  /*37e0*/  UISETP.NE.OR UP2, UPT, UR8, 0x3, !UP2 ;  /* 0x000000030800788c */ /* 0x000fd2000d745670 */
[----:B------:R-:W-:Y:S05]  /*37f0*/  BRA.U UP2, `(.L_x_65) ;  /* 0x0000000d02ac7547 */ /* 0x000fea000b800000 */
[----:B------:R-:W1:Y:S01]  /*3800*/  LDC R0, c[0x0][0xb30] ;  /* 0x0002cc00ff007b82 */ /* 0x000e620000000800 */
[----:B------:R-:W2:Y:S01]  /*3810*/  LDCU.64 UR8, c[0x0][0x888] ;  /* 0x00011100ff0877ac */ /* 0x000ea20008000a00 */
[----:B------:R-:W-:Y:S02]  /*3820*/  HFMA2 R29, -RZ, RZ, 0, 0 ;  /* 0x00000000ff1d7431 */ /* 0x000fe400000001ff */
[----:B------:R-:W-:Y:S01]  /*3830*/  IMAD.MOV.U32 R31, RZ, RZ, 0x1 ;  /* 0x00000001ff1f7424 */ /* 0x000fe200078e00ff */
[----:B------:R-:W-:Y:S01]  /*3840*/  MOV R23, 0x2000 ;  /* 0x0000200000177802 */ /* 0x000fe20000000f00 */
[----:B------:R-:W4:Y:S01]  /*3850*/  LDCU.64 UR4, c[0x0][0x890] ;  /* 0x00011200ff0477ac */ /* 0x000f220008000a00 */
[----:B------:R-:W-:Y:S01]  /*3860*/  IMAD.MOV.U32 R30, RZ, RZ, RZ ;  /* 0x000000ffff1e7224 */ /* 0x000fe200078e00ff */
[----:B------:R-:W3:Y:S01]  /*3870*/  LDC R19, c[0x0][0x370] ;  /* 0x0000dc00ff137b82 */ /* 0x000ee20000000800 */
[----:B------:R-:W-:Y:S01]  /*3880*/  UMOV UR7, 0x400 ;  /* 0x0000040000077882 */ /* 0x000fe20000000000 */
[----:B------:R-:W-:-:S02]  /*3890*/  UPLOP3.LUT UP1, UPT, UPT, UPT, UPT, 0x40, 0x4 ;  /* 0x000000000004789c */ /* 0x000fc40003f2e870 */
[----:B------:R-:W-:-:S04]  /*38a0*/  ULEA UR7, UR37, UR7, 0x18 ;  /* 0x0000000725077291 */ /* 0x000fc8000f8ec0ff */
[----:B------:R-:W3:Y:S01]  /*38b0*/  LDC R2, c[0x0][0xb0c] ;  /* 0x0002c300ff027b82 */ /* 0x000ee20000000800 */
[----:B------:R-:W-:Y:S02]  /*38c0*/  UIADD3 UR13, UPT, UPT, UR7, 0x50, URZ ;  /* 0x00000050070d7890 */ /* 0x000fe4000fffe0ff */
[----:B--2---:R-:W-:Y:S02]  /*38d0*/  UISETP.NE.U32.AND UP2, UPT, UR8, URZ, UPT ;  /* 0x000000ff0800728c */ /* 0x004fe4000bf45070 */
[----:B------:R-:W-:Y:S02]  /*38e0*/  UIADD3 UR25, UPT, UPT, UR7, 0x40, URZ ;  /* 0x0000004007197890 */ /* 0x000fe4000fffe0ff */
[----:B----4-:R-:W-:Y:S01]  /*38f0*/  UISETP.NE.U32.AND UP3, UPT, UR4, URZ, UPT ;  /* 0x000000ff0400728c */ /* 0x010fe2000bf65070 */
[----:B------:R-:W2:Y:S01]  /*3900*/  LDC R18, c[0x0][0xb20] ;  /* 0x0002c800ff127b82 */ /* 0x000ea20000000800 */
[----:B-1----:R-:W-:Y:S01]  /*3910*/  ISETP.NE.AND P1, PT, R0, 0x1, PT ;  /* 0x000000010000780c */ /* 0x002fe20003f25270 */
[----:B------:R-:W-:-:S02]  /*3920*/  UISETP.NE.AND.EX UP2, UPT, UR9, URZ, UPT, UP2 ;  /* 0x000000ff0900728c */ /* 0x000fc4000bf45320 */
[----:B------:R-:W-:Y:S02]  /*3930*/  UIADD3 UR17, UPT, UPT, UR7, 0x48, URZ ;  /* 0x0000004807117890 */ /* 0x000fe4000fffe0ff */
[----:B------:R-:W-:Y:S02]  /*3940*/  UPRMT UR13, UR37, 0x654, UR13 ;  /* 0x00000654250d7896 */ /* 0x000fe4000800000d */
[----:B------:R-:W1:Y:S01]  /*3950*/  LDC.64 R32, c[0x0][0x348] ;  /* 0x0000d200ff207b82 */ /* 0x000e620000000a00 */
[----:B------:R-:W-:-:S07]  /*3960*/  UISETP.NE.AND.EX UP3, UPT, UR5, URZ, UPT, UP3 ;  /* 0x000000ff0500728c */ /* 0x000fce000bf65330 */
[----:B------:R-:W4:Y:S08]  /*3970*/  LDC.64 R16, c[0x0][0xb10] ;  /* 0x0002c400ff107b82 */ /* 0x000f300000000a00 */
[----:B------:R-:W1:Y:S08]  /*3980*/  LDC.64 R6, c[0x0][0xb18] ;  /* 0x0002c600ff067b82 */ /* 0x000e700000000a00 */
[----:B------:R-:W1:Y:S08]  /*3990*/  LDC.64 R4, c[0x0][0xb28] ;  /* 0x0002ca00ff047b82 */ /* 0x000e700000000a00 */
[----:B--23--:R-:W1:Y:S02]  /*39a0*/  LDC R22, c[0x0][0x374] ;  /* 0x0000dd00ff167b82 */ /* 0x00ce640000000800 */
.L_x_75:
[C---:B------:R-:W-:Y:S02]  /*39b0*/  LEA R0, R30.reuse, UR7, 0x3 ;  /* 0x000000071e007c11 */ /* 0x040fe4000f8e18ff */
[----:B------:R-:W-:Y:S02]  /*39c0*/  SHF.L.U32 R3, R29, 0x1f, RZ ;  /* 0x0000001f1d037819 */ /* 0x000fe400000006ff */
[----:B------:R-:W-:Y:S02]  /*39d0*/  LEA R24, R30, UR7, 0x4 ;  /* 0x000000071e187c11 */ /* 0x000fe4000f8e20ff */
[----:B--2---:R-:W2:Y:S02]  /*39e0*/  SYNCS.PHASECHK.TRANS64.TRYWAIT P0, [R0+URZ+0x80], R3 ;  /* 0x00008003000075a7 */ /* 0x004ea400080011ff */
[----:B--2---:R-:W-:Y:S05]  /*39f0*/  @!P0 BRA `(.L_x_66) ;  /* 0x0000006400488947 */ /* 0x004fea0003800000 */
.L_x_141:
[----:B------:R-:W-:Y:S01]  /*3a00*/  ISETP.GE.AND P0, PT, R72, 0x1, PT ;  /* 0x000000014800780c */ /* 0x000fe20003f06270 */
[----:B------:R-:W3:Y:S01]  /*3a10*/  LDS.128 R24, [R24+0xf0] ;  /* 0x0000f00018187984 */ /* 0x000ee20000000c00 */
[----:B--2---:R-:W-:Y:S01]  /*3a20*/  VIADD R0, R0, 0x90 ;  /* 0x0000009000007836 */ /* 0x004fe20000000000 */
[----:B------:R-:W-:Y:S01]  /*3a30*/  @!PT LDS RZ, [RZ] ;  /* 0x00000000fffff984 */ /* 0x000fe20000000800 */
[----:B------:R-:W-:Y:S01]  /*3a40*/  @!PT LDS RZ, [RZ] ;  /* 0x00000000fffff984 */ /* 0x000fe20000000800 */
[----:B------:R-:W-:Y:S01]  /*3a50*/  @!PT LDS RZ, [RZ] ;  /* 0x00000000fffff984 */ /* 0x000fe20000000800 */
[----:B------:R-:W-:Y:S01]  /*3a60*/  @!PT LDS RZ, [RZ] ;  /* 0x00000000fffff984 */ /* 0x000fe20000000800 */
[----:B------:R2:W-:Y:S06]  /*3a70*/  MEMBAR.ALL.CTA ;  /* 0x0000000000007992 */ /* 0x0005ec0000008000 */
[----:B--2---:R-:W2:Y:S01]  /*3a80*/  FENCE.VIEW.ASYNC.S ;  /* 0x00000000000073c6 */ /* 0x004ea20000000000 */
[----:B------:R-:W-:Y:S04]  /*3a90*/  PRMT R0, RZ, 0x654, R0 ;  /* 0x00000654ff007816 */ /* 0x000fe80000000000 */
[----:B--2---:R2:W-:Y:S01]  /*3aa0*/  SYNCS.ARRIVE.TRANS64.RED.A1T0 RZ, [R0+URZ], RZ ;  /* 0x000000ff00ff79a7 */ /* 0x0045e200081004ff */
[----:B---3--:R-:W-:Y:S11]  /*3ab0*/  LOP3.LUT P3, RZ, R26, 0x1, RZ, 0xc0, !PT ;  /* 0x000000011aff7812 */ /* 0x008ff6000786c0ff */
[----:B------:R-:W-:Y:S02]  /*3ac0*/  @!UPT UIADD3 URZ, UPT, UPT, URZ, URZ, URZ ;  /* 0x000000fffffff290 */ /* 0x000fe4000fffe0ff */
[----:B------:R-:W-:Y:S02]  /*3ad0*/  @P3 MOV R13, R24 ;  /* 0x00000018000d3202 */ /* 0x000fe40000000f00 */
[----:B------:R-:W-:Y:S01]  /*3ae0*/  @P3 LOP3.LUT R8, R25, 0xffff, RZ, 0xc0, !PT ;  /* 0x0000ffff19083812 */ /* 0x000fe200078ec0ff */
[----:B--2---:R-:W-:Y:S06]  /*3af0*/  @!P0 BRA `(.L_x_67) ;  /* 0x0000000000a48947 */ /* 0x004fec0003800000 */
[----:B-1----:R-:W-:Y:S01]  /*3b00*/  IMAD.HI.U32 R35, R22, R7, RZ ;  /* 0x0000000716237227 */ /* 0x002fe200078e00ff */
[----:B------:R-:W-:Y:S02]  /*3b10*/  ISETP.NE.AND P0, PT, R6, 0x1, PT ;  /* 0x000000010600780c */ /* 0x000fe40003f05270 */
[----:B------:R-:W-:Y:S01]  /*3b20*/  ISETP.NE.AND P2, PT, R72, 0x1, PT ;  /* 0x000000014800780c */ /* 0x000fe20003f45270 */
[----:B----4-:R-:W-:Y:S01]  /*3b30*/  IMAD.HI.U32 R34, R19, R16, RZ ;  /* 0x0000001013227227 */ /* 0x010fe200078e00ff */
[----:B------:R-:W-:Y:S02]  /*3b40*/  SHF.R.U32.HI R35, RZ, R18, R35 ;  /* 0x00000012ff237219 */ /* 0x000fe40000011623 */
[----:B------:R-:W-:Y:S01]  /*3b50*/  ISETP.NE.AND P4, PT, R2, 0x1, PT ;  /* 0x000000010200780c */ /* 0x000fe20003f85270 */
[----:B------:R-:W-:Y:S01]  /*3b60*/  IMAD.HI.U32 R36, R13, R16, RZ ;  /* 0x000000100d247227 */ /* 0x000fe200078e00ff */
[----:B------:R-:W-:Y:S02]  /*3b70*/  SHF.R.U32.HI R34, RZ, R17, R34 ;  /* 0x00000011ff227219 */ /* 0x000fe40000011622 */
[----:B------:R-:W-:Y:S01]  /*3b80*/  SEL R3, R22, R35, !P0 ;  /* 0x0000002316037207 */ /* 0x000fe20004000000 */
[C---:B------:R-:W-:Y:S01]  /*3b90*/  IMAD.HI.U32 R35, R8.reuse, R7, RZ ;  /* 0x0000000708237227 */ /* 0x040fe200078e00ff */
[----:B------:R-:W-:Y:S02]  /*3ba0*/  SEL R11, R19, R34, !P4 ;  /* 0x00000022130b7207 */ /* 0x000fe40006000000 */
[----:B------:R-:W-:Y:S01]  /*3bb0*/  SHF.R.U32.HI R36, RZ, R17, R36 ;  /* 0x00000011ff247219 */ /* 0x000fe20000011624 */
[----:B------:R-:W-:Y:S01]  /*3bc0*/  IMAD.HI.U32 R38, R3, R4, RZ ;  /* 0x0000000403267227 */ /* 0x000fe200078e00ff */
[----:B------:R-:W-:Y:S03]  /*3bd0*/  SHF.R.U32.HI R35, RZ, R18, R35 ;  /* 0x00000012ff237219 */ /* 0x000fe60000011623 */
[----:B------:R-:W-:Y:S01]  /*3be0*/  IMAD.HI.U32 R34, R11, R4, RZ ;  /* 0x000000040b227227 */ /* 0x000fe200078e00ff */
[----:B------:R-:W-:Y:S02]  /*3bf0*/  @P2 SHF.R.U32.HI R3, RZ, R5, R38 ;  /* 0x00000005ff032219 */ /* 0x000fe40000011626 */
[----:B------:R-:W-:Y:S02]  /*3c00*/  SEL R9, R8, R35, !P0 ;  /* 0x0000002308097207 */ /* 0x000fe40004000000 */
[----:B------:R-:W-:Y:S01]  /*3c10*/  @P2 SHF.R.U32.HI R11, RZ, R5, R34 ;  /* 0x00000005ff0b2219 */ /* 0x000fe20000011622 */
[C---:B------:R-:W-:Y:S01]  /*3c20*/  IMAD R10, R72.reuse, R3, RZ ;  /* 0x00000003480a7224 */ /* 0x040fe200078e02ff */
[----:B------:R-:W-:Y:S01]  /*3c30*/  SEL R3, R13, R36, !P4 ;  /* 0x000000240d037207 */ /* 0x000fe20006000000 */
[C---:B------:R-:W-:Y:S03]  /*3c40*/  IMAD.HI.U32 R14, R9.reuse, R4, RZ ;  /* 0x00000004090e7227 */ /* 0x040fe600078e00ff */
[----:B------:R-:W-:Y:S01]  /*3c50*/  ISETP.GE.AND P0, PT, R9, R10, PT ;  /* 0x0000000a0900720c */ /* 0x000fe20003f06270 */
[C---:B------:R-:W-:Y:S01]  /*3c60*/  IMAD R12, R72.reuse, R11, RZ ;  /* 0x0000000b480c7224 */ /* 0x040fe200078e02ff */
[-C--:B------:R-:W-:Y:S04]  /*3c70*/  SHF.R.U32.HI R14, RZ, R5.reuse, R14 ;  /* 0x00000005ff0e7219 */ /* 0x080fe8000001160e */
[----:B------:R-:W-:Y:S02]  /*3c80*/  ISETP.GE.OR P0, PT, R3, R12, P0 ;  /* 0x0000000c0300720c */ /* 0x000fe40000706670 */
[----:B------:R-:W-:Y:S05]  /*3c90*/  SEL R15, R9, R14, !P2 ;  /* 0x0000000e090f7207 */ /* 0x000fea0005000000 */
[----:B------:R-:W-:Y:S04]  /*3ca0*/  IMAD.MOV R14, RZ, RZ, -R15 ;  /* 0x000000ffff0e7224 */ /* 0x000fe800078e0a0f */
[----:B------:R-:W-:Y:S02]  /*3cb0*/  IMAD R14, R72, R14, R9 ;  /* 0x0000000e480e7224 */ /* 0x000fe400078e0209 */
[C---:B------:R-:W-:Y:S05]  /*3cc0*/  @!P0 IMAD.HI.U32 R10, R3.reuse, R4, RZ ;  /* 0x00000004030a8227 */ /* 0x040fea00078e00ff */
[----:B------:R-:W-:Y:S04]  /*3cd0*/  @!P0 SHF.R.U32.HI R10, RZ, R5, R10 ;  /* 0x00000005ff0a8219 */ /* 0x000fe8000001160a */
[----:B------:R-:W-:Y:S01]  /*3ce0*/  @!P0 SEL R0, R3, R10, !P2 ;  /* 0x0000000a03008207 */ /* 0x000fe20005000000 */
[----:B------:R-:W-:Y:S03]  /*3cf0*/  IMAD.MOV R10, RZ, RZ, -R3 ;  /* 0x000000ffff0a7224 */ /* 0x000fe600078e0a03 */
[----:B------:R-:W-:Y:S01]  /*3d00*/  @!P0 IADD3 R15, PT, PT, R15, -R0, RZ ;  /* 0x800000000f0f8210 */ /* 0x000fe20007ffe0ff */
[----:B------:R-:W-:Y:S01]  /*3d10*/  @!P0 IMAD R0, R11, R14, R0 ;  /* 0x0000000e0b008224 */ /* 0x000fe200078e0200 */
[----:B------:R-:W-:Y:S01]  /*3d20*/  IADD3 R11, PT, PT, -R9, RZ, RZ ;  /* 0x000000ff090b7210 */ /* 0x000fe20007ffe1ff */
[----:B------:R-:W-:Y:S02]  /*3d30*/  IMAD R13, R2, R10, R13 ;  /* 0x0000000a020d7224 */ /* 0x000fe400078e020d */
[----:B------:R-:W-:Y:S02]  /*3d40*/  @!P0 IMAD R9, R15, R72, R3 ;  /* 0x000000480f098224 */ /* 0x000fe400078e0203 */
[----:B------:R-:W-:Y:S02]  /*3d50*/  @!P0 IMAD.MOV.U32 R3, RZ, RZ, R0 ;  /* 0x000000ffff038224 */ /* 0x000fe400078e0000 */
[----:B------:R-:W-:Y:S02]  /*3d60*/  IMAD R8, R6, R11, R8 ;  /* 0x0000000b06087224 */ /* 0x000fe400078e0208 */
[----:B------:R-:W-:Y:S02]  /*3d70*/  IMAD R13, R3, R2, R13 ;  /* 0x00000002030d7224 */ /* 0x000fe400078e020d */
[----:B------:R-:W-:Y:S02]  /*3d80*/  IMAD R8, R9, R6, R8 ;  /* 0x0000000609087224 */ /* 0x000fe400078e0208 */
.L_x_67:
[----:B------:R-:W-:Y:S05]  /*3d90*/  BRA.U UP1, `(.L_x_68) ;  /* 0x0000000101107547 */ /* 0x000fea000b800000 */
[----:B------:R-:W-:Y:S04]  /*3da0*/  MOV R0, UR6 ;  /* 0x0000000600007c02 */ /* 0x000fe80008000f00 */
[----:B------:R-:W-:Y:S04]  /*3db0*/  SHF.L.U32 R3, R0, 0x1f, RZ ;  /* 0x0000001f00037819 */ /* 0x000fe800000006ff */
[----:B------:R-:W2:Y:S02]  /*3dc0*/  SYNCS.PHASECHK.TRANS64.TRYWAIT P0, [UR7+0x78], R3 ;  /* 0x00007803ff0075a7 */ /* 0x000ea40008001107 */
[----:B--2---:R-:W-:Y:S05]  /*3dd0*/  @!P0 BRA `(.L_x_69) ;  /* 0x0000006000648947 */ /* 0x004fea0003800000 */
.L_x_68:
[----:B------:R-:W-:Y:S02]  /*3de0*/  R2UR UR27, R21 ;  /* 0x00000000151b72ca */ /* 0x000fe400000e0000 */
[----:B------:R-:W-:Y:S02]  /*3df0*/  R2UR UR26, R20 ;  /* 0x00000000141a72ca */ /* 0x000fe400000e0000 */
[----:B------:R-:W-:Y:S02]  /*3e00*/  ISETP.NE.U32.AND P2, PT, RZ, UR4, PT ;  /* 0x00000004ff007c0c */ /* 0x000fe4000bf45070 */
[----:B------:R-:W-:Y:S02]  /*3e10*/  SHF.L.U32 R12, R31, 0x1f, RZ ;  /* 0x0000001f1f0c7819 */ /* 0x000fe400000006ff */
[----:B------:R-:W-:Y:S05]  /*3e20*/  ISETP.NE.AND.EX P2, PT, RZ, UR5, PT, P2 ;  /* 0x00000005ff007c0c */ /* 0x000fea000bf45320 */
[----:B------:R-:W-:Y:S02]  /*3e30*/  USHF.L.U32 UR27, UR27, 0x7, URZ ;  /* 0x000000071b1b7899 */ /* 0x000fe400080006ff */
[----:B------:R-:W-:Y:S01]  /*3e40*/  UIMAD UR26, UR26, 0xc0, URZ ;  /* 0x000000c01a1a78a4 */ /* 0x000fe2000f8e02ff */
[----:B------:R-:W-:Y:S11]  /*3e50*/  BRA.U !UP3, `(.L_x_70) ;  /* 0x000000010b347547 */ /* 0x000ff6000b800000 */
[----:B------:R-:W-:Y:S01]  /*3e60*/  UPLOP3.LUT UP0, UPT, UPT, UPT, UP2, 0x80, 0x8 ;  /* 0x000000000008789c */ /* 0x000fe20003f0f020 */
[----:B--2---:R-:W-:Y:S02]  /*3e70*/  HFMA2 R0, -RZ, RZ, 0, 5.9604644775390625e-08 ;  /* 0x00000001ff007431 */ /* 0x004fe400000001ff */
[----:B------:R-:W-:Y:S03]  /*3e80*/  IMAD.MOV.U32 R167, RZ, RZ, 0x1 ;  /* 0x00000001ffa77424 */ /* 0x000fe600078e00ff */
[----:B------:R-:W-:Y:S05]  /*3e90*/  PLOP3.LUT P0, PT, PT, PT, UP0, 0x80, 0x8 ;  /* 0x000000000008781c */ /* 0x000fea0003f0f008 */
[----:B------:R-:W2:Y:S01]  /*3ea0*/  @UP0 LDCU.64 UR10, c[0x0][0x888] ;  /* 0x00011100ff0a07ac */ /* 0x000ea20008000a00 */
[----:B------:R-:W-:Y:S07]  /*3eb0*/  @UP0 UIMAD UR8, UR36, UR4, URZ ;  /* 0x00000004240802a4 */ /* 0x000fee000f8e02ff */
[----:B------:R-:W-:Y:S01]  /*3ec0*/  @!P0 PRMT R167, R0, 0x7610, R167 ;  /* 0x0000761000a78816 */ /* 0x000fe200000000a7 */
[----:B--2---:R-:W-:Y:S03]  /*3ed0*/  @UP0 UIMAD.WIDE UR10, UR8, 0x4, UR10 ;  /* 0x00000004080a08a5 */ /* 0x004fe6000f8e020a */
[----:B------:R-:W2:Y:S03]  /*3ee0*/  @!UP0 LDCU UR8, c[0x0][0x880] ;  /* 0x00011000ff0887ac */ /* 0x000ea60008000800 */
[----:B------:R-:W-:Y:S01]  /*3ef0*/  IMAD.U32 R10, RZ, RZ, UR10 ;  /* 0x0000000aff0a7e24 */ /* 0x000fe2000f8e00ff */
[----:B------:R-:W-:Y:S05]  /*3f00*/  MOV R11, UR11 ;  /* 0x0000000b000b7c02 */ /* 0x000fea0008000f00 */
[----:B-----5:R3:W5:Y:S02]  /*3f10*/  @P0 LDG.E R81, desc[UR46][R10.64] ;  /* 0x0000002e0a510981 */ /* 0x020764000c1e1900 */
[----:B--23--:R-:W-:Y:S07]  /*3f20*/  @!P0 IMAD.U32 R81, RZ, RZ, UR8 ;  /* 0x00000008ff518e24 */ /* 0x00cfee000f8e00ff */
.L_x_70:
[----:B-----5:R-:W-:Y:S01]  /*3f30*/  @!P2 FSETP.EQ.AND P0, PT, R81, RZ, PT ;  /* 0x000000ff5100a20b */ /* 0x020fe20003f02000 */
[----:B------:R-:W-:Y:S01]  /*3f40*/  @!UPT UIADD3 URZ, UPT, UPT, URZ, URZ, URZ ;  /* 0x000000fffffff290 */ /* 0x000fe2000fffe0ff */
[----:B------:R-:W-:Y:S11]  /*3f50*/  @!P2 BRA `(.L_x_71) ;  /* 0x000000000014a947 */ /* 0x000ff60003800000 */
[----:B------:R-:W-:Y:S02]  /*3f60*/  LOP3.LUT P2, RZ, R167, 0xff, RZ, 0xc0, !PT ;  /* 0x000000ffa7ff7812 */ /* 0x000fe4000784c0ff */
[----:B------:R-:W-:Y:S04]  /*3f70*/  PLOP3.LUT P0, PT, PT, PT, UP0, 0x80, 0x8 ;  /* 0x000000000008781c */ /* 0x000fe80003f0f008 */
[----:B------:R-:W-:Y:S07]  /*3f80*/  PLOP3.LUT P0, PT, P0, PT, PT, 0x8, 0x80 ;  /* 0x000000000080781c */ /* 0x000fee000070e170 */
[----:B------:R-:W-:Y:S11]  /*3f90*/  @P2 FSETP.EQ.AND P0, PT, R81, RZ, PT ;  /* 0x000000ff5100220b */ /* 0x000ff60003f02000 */
[----:B------:R-:W-:Y:S02]  /*3fa0*/  @!UPT UIADD3 URZ, UPT, UPT, URZ, URZ, URZ ;  /* 0x000000fffffff290 */ /* 0x000fe4000fffe0ff */
.L_x_71:
[----:B------:R-:W3:Y:S01]  /*3fb0*/  SYNCS.PHASECHK.TRANS64.TRYWAIT P2, [UR7+0x58], R12 ;  /* 0x0000580cff0075a7 */ /* 0x000ee20008041107 */
[----:B------:R-:W-:Y:S04]  /*3fc0*/  ELECT P4, URZ, PT ;  /* 0x0000000000ff782f */ /* 0x000fe80003880000 */
[----:B------:R-:W-:Y:S11]  /*3fd0*/  PLOP3.LUT P4, PT, P0, P4, PT, 0xf2, 0x2f ;  /* 0x00000000002f781c */ /* 0x000ff60000789e72 */
[----:B------:R-:W-:Y:S02]  /*3fe0*/  @!UPT UIADD3 URZ, UPT, UPT, URZ, URZ, URZ ;  /* 0x000000fffffff290 */ /* 0x000fe4000fffe0ff */
[----:B-1----:R-:W-:Y:S05]  /*3ff0*/  @!P4 IADD3 R9, P0, PT, R32, 0x580, RZ ;  /* 0x000005802009c810 */ /* 0x002fea0007f1e0ff */
[----:B--2---:R-:W-:Y:S01]  /*4000*/  @!P4 IMAD.X R0, RZ, RZ, R33, P0 ;  /* 0x000000ffff00c224 */ /* 0x004fe200000e0621 */
[----:B---3--:R-:W-:Y:S07]  /*4010*/  @!P2 BRA `(.L_x_72) ;  /* 0x0000005c00eca947 */ /* 0x008fee0003800000 */
.L_x_144:
[----:B------:R-:W-:Y:S01]  /*4020*/  @!P4 R2UR UR8, R0 ;  /* 0x000000000008c2ca */ /* 0x000fe200000e0000 */
[----:B------:R-:W-:Y:S01]  /*4030*/  VOTEU.ALL UP1, P4 ;  /* 0x0000000000ff7886 */ /* 0x000fe20002020000 */
[----:B------:R-:W-:Y:S01]  /*4040*/  @!P4 R2UR UR9, R9 ;  /* 0x000000000909c2ca */ /* 0x000fe200000e0000 */
[----:B------:R-:W-:Y:S01]  /*4050*/  @!P4 IMAD.MOV.U32 R0, RZ, RZ, 0x2000 ;  /* 0x00002000ff00c424 */ /* 0x000fe200078e00ff */
[----:B------:R-:W-:Y:S01]  /*4060*/  UMOV UR10, 0x0 ;  /* 0x00000000000a7882 */ /* 0x000fe20000000000 */
[----:B------:R-:W-:Y:S01]  /*4070*/  UMOV UR11, 0x10000000 ;  /* 0x10000000000b7882 */ /* 0x000fe20000000000 */
[----:B------:R-:W-:Y:S01]  /*4080*/  @!UP1 UIADD3 UR24, UPT, UPT, UR7, 0x200, URZ ;  /* 0x0000020007189890 */ /* 0x000fe2000fffe0ff */
[----:B------:R-:W-:Y:S01]  /*4090*/  @!P4 IADD3 R21, P0, PT, R32, 0x580, RZ ;  /* 0x000005802015c810 */ /* 0x000fe20007f1e0ff */
[----:B------:R-:W-:Y:S01]  /*40a0*/  VOTEU.ALL UP1, P4 ;  /* 0x0000000000ff7886 */ /* 0x000fe20002020000 */
[----:B------:R-:W-:Y:S03]  /*40b0*/  UMOV UR28, UR36 ;  /* 0x00000024001c7c82 */ /* 0x000fe60008000000 */
[----:B------:R-:W-:Y:S02]  /*40c0*/  @!P4 IMAD.X R20, RZ, RZ, R33, P0 ;  /* 0x000000ffff14c224 */ /* 0x000fe400000e0621 */
[----:B------:R-:W-:Y:S01]  /*40d0*/  IMAD.U32 R11, RZ, RZ, UR8 ;  /* 0x00000008ff0b7e24 */ /* 0x000fe2000f8e00ff */
[----:B------:R-:W-:Y:S01]  /*40e0*/  UPRMT UR8, UR37, 0x654, UR25 ;  /* 0x0000065425087896 */ /* 0x000fe20008000019 */
[----:B------:R-:W-:Y:S03]  /*40f0*/  IMAD.U32 R10, RZ, RZ, UR9 ;  /* 0x00000009ff0a7e24 */ /* 0x000fe6000f8e00ff */
[----:B------:R-:W-:Y:S02]  /*4100*/  @!P4 R2UR UR15, R11 ;  /* 0x000000000b0fc2ca */ /* 0x000fe400000e0000 */
[----:B------:R-:W-:Y:S11]  /*4110*/  @!P4 R2UR UR14, R10 ;  /* 0x000000000a0ec2ca */ /* 0x000ff600000e0000 */
[----:B------:R-:W-:Y:S02]  /*4120*/  @!UPT UIADD3 URZ, UPT, UPT, URZ, URZ, URZ ;  /* 0x000000fffffff290 */ /* 0x000fe4000fffe0ff */
[----:B------:R2:W-:Y:S01]  /*4130*/  @!UP1 UTMALDG.3D [UR24], [UR14], desc[UR10] ;  /* 0x00000a180e0095b4 */ /* 0x0005e20008011000 */
[----:B------:R2:W-:Y:S01]  /*4140*/  @!P4 SYNCS.ARRIVE.TRANS64.RED.A0TR RZ, [UR7+0x40], R0 ;  /* 0x00004000ffffc9a7 */ /* 0x0005e20008300407 */
[----:B------:R-:W-:Y:S01]  /*4150*/  SYNCS.ARRIVE.TRANS64.RED.A1T0 RZ, [UR8], RZ ;  /* 0x000000ffffff79a7 */ /* 0x000fe20008100408 */
[----:B------:R-:W3:Y:S02]  /*4160*/  SYNCS.PHASECHK.TRANS64.TRYWAIT P2, [UR7+0x60], R12 ;  /* 0x0000600cff0075a7 */ /* 0x000ee40008041107 */
[----:B--23--:R-:W-:Y:S05]  /*4170*/  @!P2 BRA `(.L_x_73) ;  /* 0x0000005c00aca947 */ /* 0x00cfea0003800000 */
.L_x_146:
[----:B------:R-:W2:Y:S01]  /*4180*/  LDC.64 R14, c[0x0][0xb10] ;  /* 0x0002c400ff0e7b82 */ /* 0x000ea20000000a00 */
[----:B------:R-:W-:Y:S01]  /*4190*/  @!P4 R2UR UR8, R20 ;  /* 0x000000001408c2ca */ /* 0x000fe200000e0000 */
[----:B------:R-:W-:Y:S01]  /*41a0*/  VOTEU.ALL UP1, P4 ;  /* 0x0000000000ff7886 */ /* 0x000fe20002020000 */
[----:B------:R-:W-:Y:S01]  /*41b0*/  @!P4 R2UR UR9, R21 ;  /* 0x000000001509c2ca */ /* 0x000fe200000e0000 */
[----:B------:R-:W-:Y:S01]  /*41c0*/  UMOV UR10, 0x0 ;  /* 0x00000000000a7882 */ /* 0x000fe20000000000 */
[----:B------:R-:W-:Y:S03]  /*41d0*/  UMOV UR11, 0x10000000 ;  /* 0x10000000000b7882 */ /* 0x000fe60000000000 */
[----:B------:R-:W3:Y:S01]  /*41e0*/  LDC.64 R10, c[0x0][0xb18] ;  /* 0x0002c600ff0a7b82 */ /* 0x000ee20000000a00 */
[----:B------:R-:W-:Y:S01]  /*41f0*/  @!UP1 UIADD3 UR18, UPT, UPT, UR26, 0x40, URZ ;  /* 0x000000401a129890 */ /* 0x000fe2000fffe0ff */
[----:B------:R-:W-:Y:S01]  /*4200*/  @P3 SHF.R.U32.HI R28, RZ, 0x10, R25 ;  /* 0x00000010ff1c3819 */ /* 0x000fe20000011619 */
[----:B------:R-:W-:Y:S01]  /*4210*/  @!UP1 UIADD3 UR16, UPT, UPT, UR7, 0x2200, URZ ;  /* 0x0000220007109890 */ /* 0x000fe2000fffe0ff */
[----:B------:R-:W-:Y:S01]  /*4220*/  VIADD R30, R30, 0x1 ;  /* 0x000000011e1e7836 */ /* 0x000fe20000000000 */
[----:B------:R-:W-:Y:S03]  /*4230*/  VOTEU.ALL UP1, P4 ;  /* 0x0000000000ff7886 */ /* 0x000fe60002020000 */
[----:B------:R-:W5:Y:S01]  /*4240*/  @!P1 LDC R0, c[0x0][0xb20] ;  /* 0x0002c800ff009b82 */ /* 0x000f620000000800 */
[----:B------:R-:W-:Y:S01]  /*4250*/  UMOV UR19, UR27 ;  /* 0x0000001b00137c82 */ /* 0x000fe20008000000 */
[----:B------:R-:W-:Y:S01]  /*4260*/  IMAD.U32 R21, RZ, RZ, UR8 ;  /* 0x00000008ff157e24 */ /* 0x000fe2000f8e00ff */
[----:B------:R-:W-:Y:S05]  /*4270*/  UMOV UR20, UR36 ;  /* 0x0000002400147c82 */ /* 0x000fea0008000000 */
[----:B-1----:R-:W1:Y:S01]  /*4280*/  @!P1 LDC R3, c[0x0][0xb0c] ;  /* 0x0002c300ff039b82 */ /* 0x002e620000000800 */
[----:B------:R-:W-:Y:S01]  /*4290*/  IMAD.U32 R20, RZ, RZ, UR9 ;  /* 0x00000009ff147e24 */ /* 0x000fe2000f8e00ff */
[----:B------:R-:W-:Y:S01]  /*42a0*/  UPRMT UR8, UR37, 0x654, UR17 ;  /* 0x0000065425087896 */ /* 0x000fe20008000011 */
[----:B------:R-:W-:Y:S03]  /*42b0*/  @!P4 R2UR UR15, R21 ;  /* 0x00000000150fc2ca */ /* 0x000fe600000e0000 */
[----:B------:R-:W-:Y:S01]  /*42c0*/  @!P4 R2UR UR14, R20 ;  /* 0x00000000140ec2ca */ /* 0x000fe200000e0000 */
[----:B------:R-:W-:Y:S11]  /*42d0*/  @!P4 IMAD.MOV.U32 R20, RZ, RZ, 0x2000 ;  /* 0x00002000ff14c424 */ /* 0x000ff600078e00ff */
[----:B------:R-:W-:Y:S01]  /*42e0*/  @!UPT UIADD3 URZ, UPT, UPT, URZ, URZ, URZ ;  /* 0x000000fffffff290 */ /* 0x000fe2000fffe0ff */
[----:B------:R1:W-:Y:S01]  /*42f0*/  @!UP1 UTMALDG.3D [UR16], [UR14], desc[UR10] ;  /* 0x00000a100e0095b4 */ /* 0x0003e20008011000 */
[----:B------:R1:W-:Y:S02]  /*4300*/  @!P4 SYNCS.ARRIVE.TRANS64.RED.A0TR RZ, [UR7+0x48], R20 ;  /* 0x00004814ffffc9a7 */ /* 0x0003e40008300407 */
[----:B-1----:R-:W-:Y:S01]  /*4310*/  @!P1 ISETP.NE.AND P2, PT, R3, 0x1, PT ;  /* 0x000000010300980c */ /* 0x002fe20003f45270 */
[C---:B--2---:R-:W-:Y:S01]  /*4320*/  @!P1 IMAD.HI.U32 R14, R13.reuse, R14, RZ ;  /* 0x0000000e0d0e9227 */ /* 0x044fe200078e00ff */
[----:B---3--:R-:W-:Y:S03]  /*4330*/  @!P1 ISETP.NE.AND P0, PT, R10, 0x1, PT ;  /* 0x000000010a00980c */ /* 0x008fe60003f05270 */
[C---:B------:R-:W-:Y:S01]  /*4340*/  @!P1 IMAD.HI.U32 R11, R8.reuse, R11, RZ ;  /* 0x0000000b080b9227 */ /* 0x040fe200078e00ff */
[----:B------:R-:W-:Y:S04]  /*4350*/  @!P1 SHF.R.U32.HI R14, RZ, R15, R14 ;  /* 0x0000000fff0e9219 */ /* 0x000fe8000001160e */
[----:B-----5:R-:W-:Y:S01]  /*4360*/  @!P1 SHF.R.U32.HI R9, RZ, R0, R11 ;  /* 0x00000000ff099219 */ /* 0x020fe2000001160b */
[----:B------:R-:W-:Y:S01]  /*4370*/  SYNCS.ARRIVE.TRANS64.RED.A1T0 RZ, [UR8], RZ ;  /* 0x000000ffffff79a7 */ /* 0x000fe20008100408 */
[----:B------:R-:W-:Y:S02]  /*4380*/  @!P1 SEL R14, R13, R14, !P2 ;  /* 0x0000000e0d0e9207 */ /* 0x000fe40005000000 */
[----:B------:R-:W-:Y:S01]  /*4390*/  @!P1 SEL R9, R8, R9, !P0 ;  /* 0x0000000908099207 */ /* 0x000fe20004000000 */
[----:B------:R-:W1:Y:S04]  /*43a0*/  SYNCS.PHASECHK.TRANS64.TRYWAIT P5, [UR7+0x68], R12 ;  /* 0x0000680cff0075a7 */ /* 0x000e6800080a1107 */
[----:B------:R-:W-:Y:S02]  /*43b0*/  @!P1 IMAD.IADD R0, R9, 0x1, -R14 ;  /* 0x0000000109009824 */ /* 0x000fe400078e0a0e */
[----:B------:R-:W-:Y:S02]  /*43c0*/  @!P1 IMAD.IADD R9, R14, 0x1, -R9 ;  /* 0x000000010e099824 */ /* 0x000fe400078e0a09 */
[----:B------:R-:W-:Y:S02]  /*43d0*/  @!P1 IMAD R13, R0, R3, R13 ;  /* 0x00000003000d9224 */ /* 0x000fe400078e020d */
[----:B------:R-:W-:Y:S01]  /*43e0*/  @!P1 IMAD R8, R9, R10, R8 ;  /* 0x0000000a09089224 */ /* 0x000fe200078e0208 */
[----:B-1----:R-:W-:Y:S06]  /*43f0*/  @!P5 BRA `(.L_x_74) ;  /* 0x0000005c0024d947 */ /* 0x002fec0003800000 */
.L_x_148:
[----:B-1----:R-:W-:Y:S01]  /*4400*/  @!P4 IADD3 R3, P0, PT, R32, 0x580, RZ ;  /* 0x000005802003c810 */ /* 0x002fe20007f1e0ff */
[----:B------:R-:W-:Y:S01]  /*4410*/  VOTEU.ALL UP1, P4 ;  /* 0x0000000000ff7886 */ /* 0x000fe20002020000 */
[----:B------:R-:W-:Y:S01]  /*4420*/  UMOV UR18, 0x0 ;  /* 0x0000000000127882 */ /* 0x000fe20000000000 */
[----:B------:R-:W-:Y:S01]  /*4430*/  UMOV UR19, 0x10000000 ;  /* 0x1000000000137882 */ /* 0x000fe20000000000 */
[----:B------:R-:W-:Y:S01]  /*4440*/  @!P4 R2UR UR9, R3 ;  /* 0x000000000309c2ca */ /* 0x000fe200000e0000 */
[----:B------:R-:W-:Y:S01]  /*4450*/  @!P4 IMAD.X R0, RZ, RZ, R33, P0 ;  /* 0x000000ffff00c224 */ /* 0x000fe200000e0621 */
[----:B------:R-:W-:Y:S01]  /*4460*/  @!UP1 UIADD3 UR10, UPT, UPT, UR26, 0x80, URZ ;  /* 0x000000801a0a9890 */ /* 0x000fe2000fffe0ff */
[----:B------:R-:W-:Y:S01]  /*4470*/  ISETP.NE.AND P0, PT, R30, 0x2, PT ;  /* 0x000000021e00780c */ /* 0x000fe20003f05270 */
[----:B------:R-:W-:Y:S01]  /*4480*/  UMOV UR11, UR27 ;  /* 0x0000001b000b7c82 */ /* 0x000fe20008000000 */
[----:B------:R-:W-:Y:S01]  /*4490*/  UMOV UR12, UR36 ;  /* 0x00000024000c7c82 */ /* 0x000fe20008000000 */
[----:B------:R-:W-:Y:S01]  /*44a0*/  @!P4 R2UR UR8, R0 ;  /* 0x000000000008c2ca */ /* 0x000fe200000e0000 */
[----:B------:R-:W-:Y:S01]  /*44b0*/  IMAD.IADD R20, R8, 0x1, R143 ;  /* 0x0000000108147824 */ /* 0x000fe200078e028f */
[----:B------:R-:W-:Y:S01]  /*44c0*/  @P3 R2UR UR36, R28 ;  /* 0x000000001c2432ca */ /* 0x000fe200000e0000 */
[----:B------:R-:W-:Y:S01]  /*44d0*/  IMAD.IADD R21, R13, 0x1, R166 ;  /* 0x000000010d157824 */ /* 0x000fe200078e02a6 */
[----:B------:R-:W-:Y:S02]  /*44e0*/  SEL R0, RZ, 0x1, P0 ;  /* 0x00000001ff007807 */ /* 0x000fe40000000000 */
[----:B------:R-:W-:Y:S01]  /*44f0*/  LOP3.LUT R31, R31, 0x1, RZ, 0x3c, !PT ;  /* 0x000000011f1f7812 */ /* 0x000fe200078e3cff */
[----:B------:R-:W-:Y:S01]  /*4500*/  IMAD.U32 R10, RZ, RZ, UR9 ;  /* 0x00000009ff0a7e24 */ /* 0x000fe2000f8e00ff */
[----:B------:R-:W-:Y:S01]  /*4510*/  @!UP1 UIADD3 UR9, UPT, UPT, UR7, 0x50, URZ ;  /* 0x0000005007099890 */ /* 0x000fe2000fffe0ff */
[----:B------:R-:W-:Y:S02]  /*4520*/  LOP3.LUT R29, R29, R0, RZ, 0x3c, !PT ;  /* 0x000000001d1d7212 */ /* 0x000fe400078e3cff */
[----:B------:R-:W-:Y:S02]  /*4530*/  SEL R30, R30, RZ, P0 ;  /* 0x000000ff1e1e7207 */ /* 0x000fe40000000000 */
[----:B------:R-:W-:Y:S01]  /*4540*/  IMAD.U32 R11, RZ, RZ, UR8 ;  /* 0x00000008ff0b7e24 */ /* 0x000fe2000f8e00ff */
[----:B------:R-:W-:Y:S01]  /*4550*/  @!P4 R2UR UR14, R10 ;  /* 0x000000000a0ec2ca */ /* 0x000fe200000e0000 */
[----:B------:R-:W-:Y:S01]  /*4560*/  @!UP1 UIADD3 UR8, UPT, UPT, UR7, 0x4200, URZ ;  /* 0x0000420007089890 */ /* 0x000fe2000fffe0ff */
[----:B------:R-:W-:Y:S02]  /*4570*/  VOTEU.ALL UP1, P4 ;  /* 0x0000000000ff7886 */ /* 0x000fe40002020000 */
[----:B------:R-:W-:Y:S11]  /*4580*/  @!P4 R2UR UR15, R11 ;  /* 0x000000000b0fc2ca */ /* 0x000ff600000e0000 */
[----:B------:R-:W-:Y:S02]  /*4590*/  @!UPT UIADD3 URZ, UPT, UPT, URZ, URZ, URZ ;  /* 0x000000fffffff290 */ /* 0x000fe4000fffe0ff */
[----:B------:R2:W-:Y:S01]  /*45a0*/  @!UP1 UTMALDG.3D [UR8], [UR14], desc[UR18] ;  /* 0x000012080e0095b4 */ /* 0x0005e20008011000 */
[----:B------:R2:W-:Y:S01]  /*45b0*/  @!P4 SYNCS.ARRIVE.TRANS64.RED.A0TR RZ, [UR7+0x50], R23 ;  /* 0x00005017ffffc9a7 */ /* 0x0005e20008300407 */
[----:B------:R-:W-:Y:S01]  /*45c0*/  UPLOP3.LUT UP1, UPT, UPT, UPT, UPT, 0x80, 0x8 ;  /* 0x000000000008789c */ /* 0x000fe20003f2f070 */
[----:B------:R-:W-:Y:S01]  /*45d0*/  SYNCS.ARRIVE.TRANS64.RED.A1T0 RZ, [UR13], RZ ;  /* 0x000000ffffff79a7 */ /* 0x000fe2000810040d */
[----:B------:R-:W-:Y:S09]  /*45e0*/  @P3 BRA `(.L_x_75) ;  /* 0xfffffff000f03947 */ /* 0x000ff2000383ffff */
[----:B------:R-:W-:-:S04]  /*45f0*/  SHF.L.U32 R3, R31, 0x1f, RZ ;  /* 0x0000001f1f037819 */ /* 0x000fc800000006ff */
[----:B------:R-:W1:Y:S02]  /*4600*/  SYNCS.PHASECHK.TRANS64.TRYWAIT P0, [UR7+0x58], R3 ;  /* 0x00005803ff0075a7 */ /* 0x000e640008001107 */
[----:B-1----:R-:W-:Y:S05]  /*4610*/  @!P0 BRA `(.L_x_76) ;  /* 0x0000005800b48947 */ /* 0x002fea0003800000 */
.L_x_150:
[----:B------:R-:W3:Y:S02]  /*4620*/  SYNCS.PHASECHK.TRANS64.TRYWAIT P0, [UR7+0x60], R3 ;  /* 0x00006003ff0075a7 */ /* 0x000ee40008001107 */
[----:B---3--:R-:W-:Y:S05]  /*4630*/  @!P0 BRA `(.L_x_77) ;  /* 0x0000005800c48947 */ /* 0x008fea0003800000 */
.L_x_152:
[----:B-1----:R-:W-:-:S07]  /*4640*/  MOV R0, UR7 ;  /* 0x0000000700007c02 */ /* 0x002fce0008000f00 */
.L_x_78:
[----:B-1----:R-:W-:-:S04]  /*4650*/  SHF.L.U32 R3, R31, 0x1f, RZ ;  /* 0x0000001f1f037819 */ /* 0x002fc800000006ff */
[----:B------:R1:W3:Y:S03]  /*4660*/  SYNCS.PHASECHK.TRANS64.TRYWAIT P0, [R0+URZ+0x68], R3 ;  /* 0x00006803000075a7 */ /* 0x0002e600080011ff */
[----:B---3--:R-:W-:Y:S05]  /*4670*/  @!P0 NANOSLEEP.SYNCS 0x989680 ;  /* 0x009896800000895d */ /* 0x008fea0003900000 */
[----:B------:R-:W3:Y:S02]  /*4680*/  @!P0 SYNCS.PHASECHK.TRANS64 P0, [R0+URZ+0x68], R3 ;  /* 0x00006803000085a7 */ /* 0x000ee400080010ff */
[----:B--23--:R-:W-:Y:S05]  /*4690*/  @P0 EXIT ;  /* 0x000000000000094d */ /* 0x00cfea0003800000 */
[----:B------:R-:W-:Y:S05]  /*46a0*/  BRA `(.L_x_78) ;  /* 0xfffffffc00e87947 */ /* 0x000fea000383ffff */
.L_x_65:
[----:B------:R-:W-:-:S06]  /*46b0*/  UISETP.GE.AND UP1, UPT, UR8, 0x4, UPT ;  /* 0x000000040800788c */ /* 0x000fcc000bf26270 */
[----:B------:R-:W-:-:S13]  /*46c0*/  PLOP3.LUT P0, PT, PT, PT, UP1, 0x80, 0x8 ;  /* 0x000000000008781c */ /* 0x000fda0003f0f018 */
[----:B------:R-:W-:Y:S05]  /*46d0*/  @!P0 EXIT ;  /* 0x000000000000894d */ /* 0x000fea0003800000 */
[----:B------:R-:W-:Y:S01]  /*46e0*/  BAR.SYNC.DEFER_BLOCKING 0x6, 0xa0 ;  /* 0x0182800000007b1d */ /* 0x000fe20000010000 */
[C---:B------:R-:W-:Y:S01]  /*46f0*/  IMAD.SHL.U32 R0, R180.reuse, 0x40, RZ ;  /* 0x00000040b4007824 */ /* 0x040fe200078e00ff */
[C---:B------:R-:W-:Y:S01]  /*4700*/  LOP3.LUT R183, R180.reuse, 0x60, RZ, 0xc0, !PT ;  /* 0x00000060b4b77812 */ /* 0x040fe200078ec0ff */
[C---:B------:R-:W-:Y:S01]  /*4710*/  IMAD.SHL.U32 R181, R180.reuse, 0x8, RZ ;  /* 0x00000008b4b57824 */ /* 0x040fe200078e00ff */
[C---:B------:R-:W-:Y:S01]  /*4720*/  LOP3.LUT R182, R180.reuse, 0x2, RZ, 0xc0, !PT ;  /* 0x00000002b4b67812 */ /* 0x040fe200078ec0ff */
[----:B------:R-:W-:Y:S01]  /*4730*/  IMAD.U32 R2, R180, 0x10000, RZ ;  /* 0x00010000b4027824 */ /* 0x000fe200078e00ff */
[----:B------:R-:W-:Y:S02]  /*4740*/  UMOV UR49, 0x400 ;  /* 0x0000040000317882 */ /* 0x000fe40000000000 */
[----:B------:R-:W1:Y:S01]  /*4750*/  LDC R173, c[0x0][0x370] ;  /* 0x0000dc00ffad7b82 */ /* 0x000e620000000800 */
[----:B------:R-:W-:Y:S01]  /*4760*/  ULEA UR49, UR37, UR49, 0x18 ;  /* 0x0000003125317291 */ /* 0x000fe2000f8ec0ff */
[----:B------:R-:W-:Y:S01]  /*4770*/  LOP3.LUT R4, R0, 0x180, RZ, 0xc0, !PT ;  /* 0x0000018000047812 */ /* 0x000fe200078ec0ff */
[----:B------:R-:W-:Y:S01]  /*4780*/  HFMA2 R178, -RZ, RZ, 0, 0 ;  /* 0x00000000ffb27431 */ /* 0x000fe200000001ff */
[----:B------:R-:W-:Y:S01]  /*4790*/  LOP3.LUT R2, R2, 0x600000, RZ, 0xc0, !PT ;  /* 0x0060000002027812 */ /* 0x000fe200078ec0ff */
[----:B------:R-:W-:Y:S01]  /*47a0*/  UIADD3 UR48, UPT, UPT, UR49, 0x200, URZ ;  /* 0x0000020031307890 */ /* 0x000fe2000fffe0ff */
[----:B------:R-:W-:Y:S01]  /*47b0*/  LOP3.LUT R181, R4, 0x30, R181, 0xf8, !PT ;  /* 0x0000003004b57812 */ /* 0x000fe200078ef8b5 */
[----:B------:R-:W-:Y:S01]  /*47c0*/  IMAD.MOV.U32 R79, RZ, RZ, RZ ;  /* 0x000000ffff4f7224 */ /* 0x000fe200078e00ff */
[----:B------:R-:W2:Y:S01]  /*47d0*/  LDC R74, c[0x0][0xb0c] ;  /* 0x0002c300ff4a7b82 */ /* 0x000ea20000000800 */
[----:B------:R-:W-:Y:S01]  /*47e0*/  LOP3.LUT R180, R180, 0x4, RZ, 0xc0, !PT ;  /* 0x00000004b4b47812 */ /* 0x000fe200078ec0ff */
[----:B------:R-:W-:Y:S01]  /*47f0*/  IMAD.MOV.U32 R185, RZ, RZ, RZ ;  /* 0x000000ffffb97224 */ /* 0x000fe200078e00ff */
[----:B------:R-:W-:-:S02]  /*4800*/  LOP3.LUT R181, R181, 0x1e40, R0, 0xf8, !PT ;  /* 0x00001e40b5b57812 */ /* 0x000fc400078ef800 */
[----:B------:R-:W-:Y:S01]  /*4810*/  CS2R R176, SRZ ;  /* 0x0000000000b07805 */ /* 0x000fe2000001ff00 */
[----:B------:R-:W-:Y:S01]  /*4820*/  IMAD.MOV.U32 R175, RZ, RZ, RZ ;  /* 0x000000ffffaf7224 */ /* 0x000fe200078e00ff */
[C---:B------:R-:W-:Y:S01]  /*4830*/  IADD3 R179, PT, PT, -R180.reuse, 0x2, RZ ;  /* 0x00000002b4b37810 */ /* 0x040fe20007ffe1ff */
[----:B------:R-:W-:Y:S01]  /*4840*/  IMAD.MOV R171, RZ, RZ, -R182 ;  /* 0x000000ffffab7224 */ /* 0x000fe200078e0ab6 */
[----:B------:R-:W4:Y:S01]  /*4850*/  LDC R169, c[0x0][0xb20] ;  /* 0x0002c800ffa97b82 */ /* 0x000f220000000800 */
[----:B------:R-:W3:Y:S01]  /*4860*/  LDS R3, [UR49+0x110] ;  /* 0x00011031ff037984 */ /* 0x000ee20008000800 */
[----:B------:R-:W-:Y:S01]  /*4870*/  IADD3 R170, PT, PT, -R180, RZ, RZ ;  /* 0x000000ffb4aa7210 */ /* 0x000fe20007ffe1ff */
[----:B------:R-:W-:Y:S01]  /*4880*/  VIADD R181, R181, UR48 ;  /* 0x00000030b5b57c36 */ /* 0x000fe20008000000 */
[----:B------:R-:W1:Y:S04]  /*4890*/  LDCU.64 UR52, c[0x0][0x348] ;  /* 0x00006900ff3477ac */ /* 0x000e680008000a00 */
[----:B------:R-:W1:Y:S01]  /*48a0*/  LDC R73, c[0x0][0xb30] ;  /* 0x0002cc00ff497b82 */ /* 0x000e620000000800 */
[----:B------:R-:W1:Y:S01]  /*48b0*/  LDCU.64 UR38, c[0x0][0x888] ;  /* 0x00011100ff2677ac */ /* 0x000e620008000a00 */
[----:B------:R-:W1:Y:S06]  /*48c0*/  LDCU.64 UR44, c[0x0][0x890] ;  /* 0x00011200ff2c77ac */ /* 0x000e6c0008000a00 */
[----:B------:R-:W1:Y:S01]  /*48d0*/  LDC.64 R164, c[0x0][0xb10] ;  /* 0x0002c400ffa47b82 */ /* 0x000e620000000a00 */
[----:B------:R-:W-:Y:S01]  /*48e0*/  UIADD3 UR50, UPT, UPT, UR49, 0x6200, URZ ;  /* 0x0000620031327890 */ /* 0x000fe2000fffe0ff */
[----:B------:R-:W-:-:S06]  /*48f0*/  UMOV UR54, URZ ;  /* 0x000000ff00367c82 */ /* 0x000fcc0008000000 */
[----:B------:R-:W1:Y:S08]  /*4900*/  LDC.64 R70, c[0x0][0xb18] ;  /* 0x0002c600ff467b82 */ /* 0x000e700000000a00 */
[----:B------:R-:W1:Y:S08]  /*4910*/  LDC.64 R68, c[0x0][0xb28] ;  /* 0x0002ca00ff447b82 */ /* 0x000e700000000a00 */
[----:B------:R-:W1:Y:S01]  /*4920*/  LDC.64 R162, c[0x0][0x8b0] ;  /* 0x00022c00ffa27b82 */ /* 0x000e620000000a00 */
[----:B---3--:R-:W-:-:S07]  /*4930*/  IMAD.IADD R2, R3, 0x1, R2 ;  /* 0x0000000103027824 */ /* 0x008fce00078e0202 */
[----:B------:R-:W3:Y:S08]  /*4940*/  LDC.64 R160, c[0x0][0x8a8] ;  /* 0x00022a00ffa07b82 */ /* 0x000ef00000000a00 */
[----:B--2-4-:R-:W1:Y:S02]  /*4950*/  LDC R172, c[0x0][0x374] ;  /* 0x0000dd00ffac7b82 */ /* 0x014e640000000800 */
.L_x_117:
[----:B------:R-:W-:Y:S02]  /*4960*/  LEA R0, R185, UR49, 0x3 ;  /* 0x00000031b9007c11 */ /* 0x000fe4000f8e18ff */
[----:B------:R-:W-:Y:S02]  /*4970*/  SHF.L.U32 R3, R177, 0x1f, RZ ;  /* 0x0000001fb1037819 */ /* 0x000fe400000006ff */
[----:B------:R-:W-:Y:S02]  /*4980*/  LEA R16, R185, UR49, 0x4 ;  /* 0x00000031b9107c11 */ /* 0x000fe4000f8e20ff */
[----:B------:R-:W2:Y:S02]  /*4990*/  SYNCS.PHASECHK.TRANS64.TRYWAIT P0, [R0+URZ+0x80], R3 ;  /* 0x00008003000075a7 */ /* 0x000ea400080011ff */
[----:B--2---:R-:W-:Y:S05]  /*49a0*/  @!P0 BRA `(.L_x_79) ;  /* 0x0000005800008947 */ /* 0x004fea0003800000 */
.L_x_153:
[----:B------:R-:W4:Y:S01]  /*49b0*/  LDC.64 R14, c[0x0][0xb10] ;  /* 0x0002c400ff0e7b82 */ /* 0x000f220000000a00 */
[----:B------:R-:W3:Y:S01]  /*49c0*/  LDS.128 R16, [R16+0xf0] ;  /* 0x0000f00010107984 */ /* 0x000ee20000000c00 */
[----:B-1----:R-:W-:Y:S01]  /*49d0*/  ISETP.NE.AND P1, PT, R73, 0x1, PT ;  /* 0x000000014900780c */ /* 0x002fe20003f25270 */
[----:B--2---:R-:W-:Y:S01]  /*49e0*/  VIADD R0, R0, 0x90 ;  /* 0x0000009000007836 */ /* 0x004fe20000000000 */
[----:B------:R-:W-:Y:S04]  /*49f0*/  ISETP.GE.AND P0, PT, R72, 0x1, PT ;  /* 0x000000014800780c */ /* 0x000fe80003f06270 */
[----:B------:R-:W1:Y:S01]  /*4a00*/  LDC.64 R12, c[0x0][0xb18] ;  /* 0x0002c600ff0c7b82 */ /* 0x000e620000000a00 */
[----:B------:R-:W-:Y:S01]  /*4a10*/  PRMT R0, RZ, 0x654, R0 ;  /* 0x00000654ff007816 */ /* 0x000fe20000000000 */
[----:B------:R-:W-:Y:S01]  /*4a20*/  @!PT LDS RZ, [RZ] ;  /* 0x00000000fffff984 */ /* 0x000fe20000000800 */
[----:B------:R-:W-:Y:S01]  /*4a30*/  @!PT LDS RZ, [RZ] ;  /* 0x00000000fffff984 */ /* 0x000fe20000000800 */
[----:B------:R-:W-:Y:S01]  /*4a40*/  @!PT LDS RZ, [RZ] ;  /* 0x00000000fffff984 */ /* 0x000fe20000000800 */
[----:B------:R-:W-:Y:S01]  /*4a50*/  @!PT LDS RZ, [RZ] ;  /* 0x00000000fffff984 */ /* 0x000fe20000000800 */
[----:B------:R2:W-:Y:S06]  /*4a60*/  MEMBAR.ALL.CTA ;  /* 0x0000000000007992 */ /* 0x0005ec0000008000 */
[----:B--2---:R-:W2:Y:S01]  /*4a70*/  FENCE.VIEW.ASYNC.S ;  /* 0x00000000000073c6 */ /* 0x004ea20000000000 */
[----:B------:R-:W1:Y:S08]  /*4a80*/  @!P1 LDC R11, c[0x0][0xb20] ;  /* 0x0002c800ff0b9b82 */ /* 0x000e700000000800 */
[----:B------:R-:W1:Y:S01]  /*4a90*/  @!P1 LDC R10, c[0x0][0xb0c] ;  /* 0x0002c300ff0a9b82 */ /* 0x000e620000000800 */
[----:B--2---:R2:W-:Y:S01]  /*4aa0*/  SYNCS.ARRIVE.TRANS64.RED.A1T0 RZ, [R0+URZ], RZ ;  /* 0x000000ff00ff79a7 */ /* 0x0045e200081004ff */
[----:B---3--:R-:W-:Y:S04]  /*4ab0*/  LOP3.LUT P4, RZ, R18, 0x1, RZ, 0xc0, !PT ;  /* 0x0000000112ff7812 */ /* 0x008fe8000788c0ff */
[----:B------:R-:W-:Y:S09]  /*4ac0*/  P2R R184, PR, RZ, 0x10 ;  /* 0x00000010ffb87803 */ /* 0x000ff20000000000 */
[----:B------:R-:W-:Y:S02]  /*4ad0*/  @P4 MOV R77, R16 ;  /* 0x00000010004d4202 */ /* 0x000fe40000000f00 */
[----:B------:R-:W-:Y:S01]  /*4ae0*/  @P4 LOP3.LUT R75, R17, 0xffff, RZ, 0xc0, !PT ;  /* 0x0000ffff114b4812 */ /* 0x000fe200078ec0ff */
[----:B--2-4-:R-:W-:Y:S06]  /*4af0*/  @!P0 BRA `(.L_x_80) ;  /* 0x0000000000a48947 */ /* 0x014fec0003800000 */
[----:B------:R-:W-:Y:S01]  /*4b00*/  IMAD.HI.U32 R24, R172, R71, RZ ;  /* 0x00000047ac187227 */ /* 0x000fe200078e00ff */
[----:B------:R-:W-:Y:S02]  /*4b10*/  ISETP.NE.AND P0, PT, R70, 0x1, PT ;  /* 0x000000014600780c */ /* 0x000fe40003f05270 */
[----:B------:R-:W-:Y:S01]  /*4b20*/  ISETP.NE.AND P2, PT, R72, 0x1, PT ;  /* 0x000000014800780c */ /* 0x000fe20003f45270 */
[-C--:B------:R-:W-:Y:S01]  /*4b30*/  IMAD.HI.U32 R22, R173, R164.reuse, RZ ;  /* 0x000000a4ad167227 */ /* 0x080fe200078e00ff */
[----:B------:R-:W-:Y:S02]  /*4b40*/  SHF.R.U32.HI R23, RZ, R169, R24 ;  /* 0x000000a9ff177219 */ /* 0x000fe40000011618 */
[----:B------:R-:W-:Y:S01]  /*4b50*/  ISETP.NE.AND P3, PT, R74, 0x1, PT ;  /* 0x000000014a00780c */ /* 0x000fe20003f65270 */
[----:B------:R-:W-:Y:S01]  /*4b60*/  IMAD.HI.U32 R28, R75, R71, RZ ;  /* 0x000000474b1c7227 */ /* 0x000fe200078e00ff */
[----:B------:R-:W-:Y:S02]  /*4b70*/  SHF.R.U32.HI R22, RZ, R165, R22 ;  /* 0x000000a5ff167219 */ /* 0x000fe40000011616 */
[----:B------:R-:W-:Y:S01]  /*4b80*/  SEL R3, R172, R23, !P0 ;  /* 0x00000017ac037207 */ /* 0x000fe20004000000 */
[----:B------:R-:W-:Y:S01]  /*4b90*/  IMAD.HI.U32 R26, R77, R164, RZ ;  /* 0x000000a44d1a7227 */ /* 0x000fe200078e00ff */
[----:B------:R-:W-:Y:S03]  /*4ba0*/  SEL R7, R173, R22, !P3 ;  /* 0x00000016ad077207 */ /* 0x000fe60005800000 */
[-C--:B------:R-:W-:Y:S01]  /*4bb0*/  IMAD.HI.U32 R22, R3, R68.reuse, RZ ;  /* 0x0000004403167227 */ /* 0x080fe200078e00ff */
[----:B------:R-:W-:Y:S03]  /*4bc0*/  SHF.R.U32.HI R26, RZ, R165, R26 ;  /* 0x000000a5ff1a7219 */ /* 0x000fe6000001161a */
[----:B------:R-:W-:Y:S01]  /*4bd0*/  IMAD.HI.U32 R24, R7, R68, RZ ;  /* 0x0000004407187227 */ /* 0x000fe200078e00ff */
[----:B------:R-:W-:Y:S02]  /*4be0*/  @P2 SHF.R.U32.HI R3, RZ, R69, R22 ;  /* 0x00000045ff032219 */ /* 0x000fe40000011616 */
[----:B------:R-:W-:Y:S02]  /*4bf0*/  SHF.R.U32.HI R22, RZ, R169, R28 ;  /* 0x000000a9ff167219 */ /* 0x000fe4000001161c */
[----:B------:R-:W-:Y:S01]  /*4c00*/  @P2 SHF.R.U32.HI R7, RZ, R69, R24 ;  /* 0x00000045ff072219 */ /* 0x000fe20000011618 */
[C---:B------:R-:W-:Y:S01]  /*4c10*/  IMAD R4, R72.reuse, R3, RZ ;  /* 0x0000000348047224 */ /* 0x040fe200078e02ff */
[----:B------:R-:W-:Y:S02]  /*4c20*/  SEL R5, R75, R22, !P0 ;  /* 0x000000164b057207 */ /* 0x000fe40004000000 */
[----:B------:R-:W-:Y:S01]  /*4c30*/  SEL R3, R77, R26, !P3 ;  /* 0x0000001a4d037207 */ /* 0x000fe20005800000 */
[----:B------:R-:W-:Y:S01]  /*4c40*/  IMAD R6, R72, R7, RZ ;  /* 0x0000000748067224 */ /* 0x000fe200078e02ff */
[C---:B------:R-:W-:Y:S01]  /*4c50*/  ISETP.GE.AND P0, PT, R5.reuse, R4, PT ;  /* 0x000000040500720c */ /* 0x040fe20003f06270 */
[----:B------:R-:W-:Y:S03]  /*4c60*/  IMAD.HI.U32 R8, R5, R68, RZ ;  /* 0x0000004405087227 */ /* 0x000fe600078e00ff */
[----:B------:R-:W-:Y:S01]  /*4c70*/  ISETP.GE.OR P0, PT, R3, R6, P0 ;  /* 0x000000060300720c */ /* 0x000fe20000706670 */
[----:B------:R-:W-:Y:S01]  /*4c80*/  IMAD.MOV R6, RZ, RZ, -R3 ;  /* 0x000000ffff067224 */ /* 0x000fe200078e0a03 */
[-C--:B------:R-:W-:Y:S03]  /*4c90*/  SHF.R.U32.HI R8, RZ, R69.reuse, R8 ;  /* 0x00000045ff087219 */ /* 0x080fe60000011608 */
[----:B------:R-:W-:Y:S01]  /*4ca0*/  IMAD R77, R74, R6, R77 ;  /* 0x000000064a4d7224 */ /* 0x000fe200078e024d */
[----:B------:R-:W-:Y:S05]  /*4cb0*/  SEL R9, R5, R8, !P2 ;  /* 0x0000000805097207 */ /* 0x000fea0005000000 */
[----:B------:R-:W-:Y:S02]  /*4cc0*/  IMAD.MOV R8, RZ, RZ, -R9 ;  /* 0x000000ffff087224 */ /* 0x000fe400078e0a09 */
[C---:B------:R-:W-:Y:S04]  /*4cd0*/  @!P0 IMAD.HI.U32 R4, R3.reuse, R68, RZ ;  /* 0x0000004403048227 */ /* 0x040fe800078e00ff */
[----:B------:R-:W-:Y:S01]  /*4ce0*/  IMAD R8, R72, R8, R5 ;  /* 0x0000000848087224 */ /* 0x000fe200078e0205 */
[----:B------:R-:W-:Y:S04]  /*4cf0*/  @!P0 SHF.R.U32.HI R4, RZ, R69, R4 ;  /* 0x00000045ff048219 */ /* 0x000fe80000011604 */
[----:B------:R-:W-:Y:S02]  /*4d00*/  @!P0 SEL R0, R3, R4, !P2 ;  /* 0x0000000403008207 */ /* 0x000fe40005000000 */
[----:B------:R-:W-:Y:S02]  /*4d10*/  IADD3 R4, PT, PT, -R5, RZ, RZ ;  /* 0x000000ff05047210 */ /* 0x000fe40007ffe1ff */
[----:B------:R-:W-:Y:S01]  /*4d20*/  @!P0 IADD3 R9, PT, PT, R9, -R0, RZ ;  /* 0x8000000009098210 */ /* 0x000fe20007ffe0ff */
[----:B------:R-:W-:Y:S02]  /*4d30*/  @!P0 IMAD R0, R7, R8, R0 ;  /* 0x0000000807008224 */ /* 0x000fe400078e0200 */
[----:B------:R-:W-:Y:S02]  /*4d40*/  IMAD R75, R70, R4, R75 ;  /* 0x00000004464b7224 */ /* 0x000fe400078e024b */
[----:B------:R-:W-:Y:S02]  /*4d50*/  @!P0 IMAD R5, R9, R72, R3 ;  /* 0x0000004809058224 */ /* 0x000fe400078e0203 */
[----:B------:R-:W-:Y:S04]  /*4d60*/  @!P0 IMAD.MOV.U32 R3, RZ, RZ, R0 ;  /* 0x000000ffff038224 */ /* 0x000fe800078e0000 */
[----:B------:R-:W-:Y:S02]  /*4d70*/  IMAD R77, R3, R74, R77 ;  /* 0x0000004a034d7224 */ /* 0x000fe400078e024d */
[----:B------:R-:W-:Y:S07]  /*4d80*/  IMAD R75, R5, R70, R75 ;  /* 0x00000046054b7224 */ /* 0x000fee00078e024b */
.L_x_80:
[----:B-1----:R-:W-:Y:S01]  /*4d90*/  @!P1 ISETP.NE.AND P0, PT, R12, 0x1, PT ;  /* 0x000000010c00980c */ /* 0x002fe20003f05270 */
[----:B------:R-:W-:Y:S01]  /*4da0*/  @!P1 IMAD.HI.U32 R4, R75, R13, RZ ;  /* 0x0000000d4b049227 */ /* 0x000fe200078e00ff */
[----:B------:R-:W-:Y:S01]  /*4db0*/  @!P1 ISETP.NE.AND P2, PT, R10, 0x1, PT ;  /* 0x000000010a00980c */ /* 0x000fe20003f45270 */
[----:B------:R-:W-:Y:S01]  /*4dc0*/  ULOP3.LUT UP0, URZ, UR48, 0x1b0, URZ, 0xc0, !UPT ;  /* 0x000001b030ff7892 */ /* 0x000fe2000f80c0ff */
[----:B------:R-:W-:Y:S01]  /*4dd0*/  R2UR UR42, R21 ;  /* 0x00000000152a72ca */ /* 0x000fe200000e0000 */
[----:B------:R-:W-:Y:S01]  /*4de0*/  @!P1 IMAD.HI.U32 R0, R77, R14, RZ ;  /* 0x0000000e4d009227 */ /* 0x000fe200078e00ff */
[----:B------:R-:W-:Y:S02]  /*4df0*/  @!P1 SHF.R.U32.HI R4, RZ, R11, R4 ;  /* 0x0000000bff049219 */ /* 0x000fe40000011604 */
[----:B------:R-:W-:Y:S01]  /*4e00*/  R2UR UR41, R20 ;  /* 0x00000000142972ca */ /* 0x000fe200000e0000 */
[----:B------:R-:W-:Y:S01]  /*4e10*/  VIADD R185, R185, 0x1 ;  /* 0x00000001b9b97836 */ /* 0x000fe20000000000 */
[----:B------:R-:W-:Y:S02]  /*4e20*/  @!P1 SHF.R.U32.HI R0, RZ, R15, R0 ;  /* 0x0000000fff009219 */ /* 0x000fe40000011600 */
[----:B------:R-:W-:Y:S02]  /*4e30*/  @!P1 SEL R3, R75, R4, !P0 ;  /* 0x000000044b039207 */ /* 0x000fe40004000000 */
[----:B------:R-:W-:Y:S02]  /*4e40*/  @!P1 SEL R4, R77, R0, !P2 ;  /* 0x000000004d049207 */ /* 0x000fe40005000000 */
[----:B------:R-:W-:Y:S01]  /*4e50*/  @P4 SHF.R.U32.HI R174, RZ, 0x10, R17 ;  /* 0x00000010ffae4819 */ /* 0x000fe20000011611 */
[----:B------:R-:W-:Y:S02]  /*4e60*/  USHF.L.U32 UR42, UR42, 0x7, URZ ;  /* 0x000000072a2a7899 */ /* 0x000fe400080006ff */
[----:B------:R-:W-:Y:S02]  /*4e70*/  @!P1 IMAD.IADD R0, R3, 0x1, -R4 ;  /* 0x0000000103009824 */ /* 0x000fe400078e0a04 */
[----:B------:R-:W-:Y:S01]  /*4e80*/  @!P1 IMAD.IADD R3, R4, 0x1, -R3 ;  /* 0x0000000104039824 */ /* 0x000fe200078e0a03 */
[----:B------:R-:W-:Y:S01]  /*4e90*/  UIMAD UR41, UR41, 0xc0, URZ ;  /* 0x000000c0292978a4 */ /* 0x000fe2000f8e02ff */
[----:B------:R-:W-:Y:S02]  /*4ea0*/  @!P1 IMAD R77, R0, R10, R77 ;  /* 0x0000000a004d9224 */ /* 0x000fe400078e024d */
[----:B------:R-:W-:Y:S01]  /*4eb0*/  @!P1 IMAD R75, R3, R12, R75 ;  /* 0x0000000c034b9224 */ /* 0x000fe200078e024b */
[----:B------:R-:W-:Y:S08]  /*4ec0*/  BRA.U !UP0, `(.L_x_81) ;  /* 0x0000000108407547 */ /* 0x000ff0000b800000 */
[----:B------:R-:W1:Y:S01]  /*4ed0*/  LDCU.64 UR8, c[0x4][0x88] ;  /* 0x01001100ff0877ac */ /* 0x000e620008000a00 */
[----:B------:R-:W-:Y:S01]  /*4ee0*/  MOV R15, 0x0 ;  /* 0x00000000000f7802 */ /* 0x000fe20000000f00 */
[----:B------:R-:W-:Y:S02]  /*4ef0*/  HFMA2 R12, -RZ, RZ, 0, 5.9604644775390625e-08 ;  /* 0x00000001ff0c7431 */ /* 0x000fe400000001ff */
[----:B------:R-:W-:Y:S02]  /*4f00*/  IMAD.MOV.U32 R8, RZ, RZ, 0x70 ;  /* 0x00000070ff087424 */ /* 0x000fe400078e00ff */
[----:B------:R-:W-:Y:S01]  /*4f10*/  IMAD.MOV.U32 R13, RZ, RZ, RZ ;  /* 0x000000ffff0d7224 */ /* 0x000fe200078e00ff */
[----:B------:R-:W2:Y:S01]  /*4f20*/  LDCU.64 UR6, c[0x4][0x90] ;  /* 0x01001200ff0677ac */ /* 0x000ea20008000a00 */
[----:B------:R-:W3:Y:S01]  /*4f30*/  LDC.64 R14, c[0x4][R15] ;  /* 0x010000000f0e7b82 */ /* 0x000ee20000000a00 */
[----:B------:R-:W4:Y:S01]  /*4f40*/  LDCU.64 UR4, c[0x4][0x8] ;  /* 0x01000100ff0477ac */ /* 0x000f220008000a00 */
[----:B-1----:R-:W-:Y:S01]  /*4f50*/  MOV R5, UR9 ;  /* 0x0000000900057c02 */ /* 0x002fe20008000f00 */
[----:B------:R-:W-:Y:S01]  /*4f60*/  IMAD.U32 R4, RZ, RZ, UR8 ;  /* 0x00000008ff047e24 */ /* 0x000fe2000f8e00ff */
[----:B--2---:R-:W-:Y:S01]  /*4f70*/  MOV R7, UR7 ;  /* 0x0000000700077c02 */ /* 0x004fe20008000f00 */
[----:B------:R-:W-:Y:S01]  /*4f80*/  IMAD.U32 R6, RZ, RZ, UR6 ;  /* 0x00000006ff067e24 */ /* 0x000fe2000f8e00ff */
[----:B----4-:R-:W-:Y:S01]  /*4f90*/  MOV R11, UR5 ;  /* 0x00000005000b7c02 */ /* 0x010fe20008000f00 */
[----:B------:R-:W-:Y:S02]  /*4fa0*/  IMAD.U32 R10, RZ, RZ, UR4 ;  /* 0x00000004ff0a7e24 */ /* 0x000fe4000f8e00ff */
[----:B------:R-:W-:Y:S07]  /*4fb0*/  LEPC R20, `(.L_x_81) ;  /* 0x000000001014794e */ /* 0x000fee0000000000 */
[----:B---3-5:R-:W-:Y:S05]  /*4fc0*/  CALL.ABS.NOINC R14 ;  /* 0x000000000e007343 */ /* 0x028fea0003c00000 */
.L_x_81:
[----:B------:R-:W-:Y:S09]  /*4fd0*/  ULOP3.LUT UP0, URZ, UR50, 0x1b0, URZ, 0xc0, !UPT ;  /* 0x000001b032ff7892 */ /* 0x000ff2000f80c0ff */
[----:B------:R-:W-:Y:S05]  /*4fe0*/  BRA.U !UP0, `(.L_x_82) ;  /* 0x0000000108407547 */ /* 0x000fea000b800000 */
        /* <DEDUP_REMOVED lines=16> */
.L_x_82:
[----:B------:R-:W-:Y:S01]  /*50f0*/  ISETP.NE.U32.AND P4, PT, R162, RZ, PT ;  /* 0x000000ffa200720c */ /* 0x000fe20003f85070 */
[----:B------:R-:W-:Y:S01]  /*5100*/  UISETP.NE.AND UP2, UPT, UR51, URZ, UPT ;  /* 0x000000ff3300728c */ /* 0x000fe2000bf45270 */
[----:B------:R-:W-:Y:S01]  /*5110*/  ISETP.NE.U32.AND P2, PT, RZ, UR38, PT ;  /* 0x00000026ff007c0c */ /* 0x000fe2000bf45070 */
[----:B------:R-:W-:Y:S01]  /*5120*/  UISETP.NE.U32.AND UP1, UPT, UR44, URZ, UPT ;  /* 0x000000ff2c00728c */ /* 0x000fe2000bf25070 */
[----:B------:R-:W-:Y:S01]  /*5130*/  ISETP.NE.AND.EX P4, PT, R163, RZ, PT, P4 ;  /* 0x000000ffa300720c */ /* 0x000fe20003f85340 */
[----:B------:R-:W-:Y:S01]  /*5140*/  UPLOP3.LUT UP0, UPT, UPT, UPT, UPT, 0x40, 0x4 ;  /* 0x000000000004789c */ /* 0x000fe20003f0e870 */
[----:B------:R-:W-:Y:S01]  /*5150*/  ISETP.NE.AND.EX P2, PT, RZ, UR39, PT, P2 ;  /* 0x00000027ff007c0c */ /* 0x000fe2000bf45320 */
[----:B------:R-:W-:Y:S01]  /*5160*/  UISETP.NE.AND.EX UP1, UPT, UR45, URZ, UPT, UP1 ;  /* 0x000000ff2d00728c */ /* 0x000fe2000bf25310 */
[----:B------:R-:W-:Y:S04]  /*5170*/  PLOP3.LUT P1, PT, PT, PT, UP2, 0x80, 0x8 ;  /* 0x000000000008781c */ /* 0x000fe80003f2f028 */
[----:B------:R-:W-:Y:S06]  /*5180*/  @UP2 UPLOP3.LUT UP0, UPT, UPT, UPT, UP1, 0x80, 0x8 ;  /* 0x000000000008289c */ /* 0x000fec0003f0f010 */
[----:B------:R-:W-:Y:S01]  /*5190*/  PLOP3.LUT P0, PT, PT, PT, UP0, 0x80, 0x8 ;  /* 0x000000000008781c */ /* 0x000fe20003f0f008 */
[----:B------:R-:W-:Y:S01]  /*51a0*/  @!UPT UIADD3 URZ, UPT, UPT, URZ, URZ, URZ ;  /* 0x000000fffffff290 */ /* 0x000fe2000fffe0ff */
[----:B------:R-:W-:Y:S11]  /*51b0*/  BRA.U !UP1, `(.L_x_83) ;  /* 0x0000000109387547 */ /* 0x000ff6000b800000 */
[----:B------:R-:W-:Y:S01]  /*51c0*/  UISETP.NE.U32.AND UP0, UPT, UR38, URZ, UPT ;  /* 0x000000ff2600728c */ /* 0x000fe2000bf05070 */
[----:B------:R-:W-:Y:S02]  /*51d0*/  HFMA2 R0, -RZ, RZ, 0, 5.9604644775390625e-08 ;  /* 0x00000001ff007431 */ /* 0x000fe400000001ff */
[----:B------:R-:W-:Y:S01]  /*51e0*/  IMAD.MOV.U32 R167, RZ, RZ, 0x1 ;  /* 0x00000001ffa77424 */ /* 0x000fe200078e00ff */
[----:B------:R-:W-:Y:S06]  /*51f0*/  UISETP.NE.AND.EX UP0, UPT, UR39, URZ, UPT, UP0 ;  /* 0x000000ff2700728c */ /* 0x000fec000bf05300 */
[----:B------:R-:W-:Y:S05]  /*5200*/  PLOP3.LUT P3, PT, PT, PT, UP0, 0x80, 0x8 ;  /* 0x000000000008781c */ /* 0x000fea0003f6f008 */
[----:B------:R-:W1:Y:S01]  /*5210*/  @UP0 LDCU.64 UR6, c[0x0][0x888] ;  /* 0x00011100ff0607ac */ /* 0x000e620008000a00 */
[----:B------:R-:W-:Y:S07]  /*5220*/  @UP0 UIMAD UR4, UR36, UR44, URZ ;  /* 0x0000002c240402a4 */ /* 0x000fee000f8e02ff */
[----:B------:R-:W-:Y:S01]  /*5230*/  @!P3 PRMT R167, R0, 0x7610, R167 ;  /* 0x0000761000a7b816 */ /* 0x000fe200000000a7 */
[----:B-1----:R-:W-:Y:S03]  /*5240*/  @UP0 UIMAD.WIDE UR6, UR4, 0x4, UR6 ;  /* 0x00000004040608a5 */ /* 0x002fe6000f8e0206 */
[----:B------:R-:W1:Y:S03]  /*5250*/  @!UP0 LDCU UR4, c[0x0][0x880] ;  /* 0x00011000ff0487ac */ /* 0x000e660008000800 */
[----:B------:R-:W-:Y:S01]  /*5260*/  IMAD.U32 R4, RZ, RZ, UR6 ;  /* 0x00000006ff047e24 */ /* 0x000fe2000f8e00ff */
[----:B------:R-:W-:Y:S05]  /*5270*/  MOV R5, UR7 ;  /* 0x0000000700057c02 */ /* 0x000fea0008000f00 */
[----:B-----5:R2:W5:Y:S02]  /*5280*/  @P3 LDG.E R81, desc[UR46][R4.64] ;  /* 0x0000002e04513981 */ /* 0x020564000c1e1900 */
[----:B-12---:R-:W-:Y:S02]  /*5290*/  @!P3 IMAD.U32 R81, RZ, RZ, UR4 ;  /* 0x00000004ff51be24 */ /* 0x006fe4000f8e00ff */
.L_x_83:
[----:B------:R-:W-:Y:S05]  /*52a0*/  @!P4 BRA `(.L_x_84) ;  /* 0x000000000020c947 */ /* 0x000fea0003800000 */
[----:B------:R-:W-:Y:S04]  /*52b0*/  ISETP.NE.U32.AND P3, PT, R160, RZ, PT ;  /* 0x000000ffa000720c */ /* 0x000fe80003f65070 */
[----:B------:R-:W-:Y:S11]  /*52c0*/  ISETP.NE.AND.EX P3, PT, R161, RZ, PT, P3 ;  /* 0x000000ffa100720c */ /* 0x000ff60003f65330 */
[----:B------:R-:W-:Y:S02]  /*52d0*/  @!UPT UIADD3 URZ, UPT, UPT, URZ, URZ, URZ ;  /* 0x000000fffffff290 */ /* 0x000fe4000fffe0ff */
[----:B------:R-:W1:Y:S01]  /*52e0*/  @P3 LDC.64 R4, c[0x0][0x8a8] ;  /* 0x00022a00ff043b82 */ /* 0x000e620000000a00 */
[----:B------:R-:W-:Y:S04]  /*52f0*/  @P3 IMAD R0, R162, UR36, RZ ;  /* 0x00000024a2003c24 */ /* 0x000fe8000f8e02ff */
[----:B-1----:R-:W-:Y:S05]  /*5300*/  @P3 IMAD.WIDE R4, R0, 0x4, R4 ;  /* 0x0000000400043825 */ /* 0x002fea00078e0204 */
[----:B-----5:R1:W5:Y:S02]  /*5310*/  @P3 LDG.E R76, desc[UR46][R4.64] ;  /* 0x0000002e044c3981 */ /* 0x020364000c1e1900 */
[----:B-1----:R-:W2:Y:S02]  /*5320*/  @!P3 LDC R76, c[0x0][0x8a0] ;  /* 0x00022800ff4cbb82 */ /* 0x002ea40000000800 */
.L_x_84:
[----:B-----5:R-:W-:Y:S01]  /*5330*/  FSETP.NEU.AND P4, PT, R81, RZ, PT ;  /* 0x000000ff5100720b */ /* 0x020fe20003f8d000 */
[----:B------:R-:W-:Y:S01]  /*5340*/  BSSY B1, `(.L_x_85) ;  /* 0x0000047000017945 */ /* 0x000fe20003800000 */
[----:B------:R-:W-:Y:S01]  /*5350*/  SEL R5, RZ, 0xffffffff, P2 ;  /* 0xffffffffff057807 */ /* 0x000fe20001000000 */
[----:B------:R-:W-:Y:S01]  /*5360*/  IMAD.MOV.U32 R192, RZ, RZ, 0x1 ;  /* 0x00000001ffc07424 */ /* 0x000fe200078e00ff */
[----:B------:R-:W-:Y:S01]  /*5370*/  LOP3.LUT P3, RZ, R167, 0xff, RZ, 0xc0, !PT ;  /* 0x000000ffa7ff7812 */ /* 0x000fe2000786c0ff */
[----:B------:R-:W-:Y:S01]  /*5380*/  IMAD R78, R79, 0xc0, R2 ;  /* 0x000000c04f4e7824 */ /* 0x000fe200078e0202 */
[----:B------:R-:W-:Y:S02]  /*5390*/  @P1 SEL R0, RZ, 0xffffffff, P4 ;  /* 0xffffffffff001807 */ /* 0x000fe40002000000 */
[----:B------:R-:W-:Y:S02]  /*53a0*/  CS2R R158, SRZ ;  /* 0x00000000009e7805 */ /* 0x000fe4000001ff00 */
[----:B------:R-:W-:Y:S02]  /*53b0*/  LEA R3, R176, UR49, 0x3 ;  /* 0x00000031b0037c11 */ /* 0x000fe4000f8e18ff */
[----:B------:R-:W-:Y:S02]  /*53c0*/  CS2R R156, SRZ ;  /* 0x00000000009c7805 */ /* 0x000fe4000001ff00 */
[----:B------:R-:W-:Y:S02]  /*53d0*/  @P0 SEL R0, R5, R0, !P3 ;  /* 0x0000000005000207 */ /* 0x000fe40005800000 */
[----:B------:R-:W-:Y:S02]  /*53e0*/  CS2R R154, SRZ ;  /* 0x00000000009a7805 */ /* 0x000fe4000001ff00 */
[----:B------:R-:W-:Y:S02]  /*53f0*/  LEA R187, R79, UR49, 0x3 ;  /* 0x000000314fbb7c11 */ /* 0x000fe4000f8e18ff */
[----:B------:R-:W-:Y:S02]  /*5400*/  CS2R R152, SRZ ;  /* 0x0000000000987805 */ /* 0x000fe4000001ff00 */
[----:B------:R-:W-:Y:S02]  /*5410*/  @P1 LOP3.LUT R0, R0, 0x1, RZ, 0xc0, !PT ;  /* 0x0000000100001812 */ /* 0x000fe400078ec0ff */
[----:B------:R-:W-:Y:S02]  /*5420*/  CS2R R150, SRZ ;  /* 0x0000000000967805 */ /* 0x000fe4000001ff00 */
[----:B------:R-:W-:Y:S02]  /*5430*/  SHF.L.U32 R4, R178, 0x1f, RZ ;  /* 0x0000001fb2047819 */ /* 0x000fe400000006ff */
[----:B------:R-:W-:Y:S02]  /*5440*/  CS2R R148, SRZ ;  /* 0x0000000000947805 */ /* 0x000fe4000001ff00 */
[----:B------:R-:W-:Y:S02]  /*5450*/  ISETP.NE.U32.OR P6, PT, R0, 0x1, !P1 ;  /* 0x000000010000780c */ /* 0x000fe40004fc5470 */
[----:B------:R-:W-:Y:S02]  /*5460*/  CS2R R146, SRZ ;  /* 0x0000000000927805 */ /* 0x000fe4000001ff00 */
[----:B------:R-:W-:Y:S02]  /*5470*/  PLOP3.LUT P2, PT, PT, PT, UP1, 0x80, 0x8 ;  /* 0x000000000008781c */ /* 0x000fe40003f4f018 */
[----:B------:R-:W-:Y:S02]  /*5480*/  CS2R R144, SRZ ;  /* 0x0000000000907805 */ /* 0x000fe4000001ff00 */
[----:B------:R-:W-:Y:S02]  /*5490*/  SEL R0, RZ, 0xffffffff, P4 ;  /* 0xffffffffff007807 */ /* 0x000fe40002000000 */
[----:B------:R-:W-:Y:S03]  /*54a0*/  P2R R194, PR, RZ, 0x40 ;  /* 0x00000040ffc27803 */ /* 0x000fe60000000000 */
[----:B------:R-:W-:Y:S04]  /*54b0*/  @P6 SHF.L.U32 R6, R175, 0x1f, RZ ;  /* 0x0000001faf066819 */ /* 0x000fe800000006ff */
[----:B------:R-:W-:Y:S01]  /*54c0*/  @P2 SEL R0, R5, R0, !P3 ;  /* 0x0000000005002207 */ /* 0x000fe20005800000 */
[----:B------:R-:W1:Y:S03]  /*54d0*/  @P6 SYNCS.PHASECHK.TRANS64.TRYWAIT P1, [R3+URZ+0x40], R6 ;  /* 0x00004006030065a7 */ /* 0x000e6600080211ff */
[----:B------:R-:W-:Y:S04]  /*54e0*/  LOP3.LUT R0, R0, 0x1, RZ, 0xc0, !PT ;  /* 0x0000000100007812 */ /* 0x000fe800078ec0ff */
[----:B------:R-:W-:Y:S04]  /*54f0*/  ISETP.NE.U32.AND P5, PT, R0, 0x1, PT ;  /* 0x000000010000780c */ /* 0x000fe80003fa5070 */
[----:B------:R-:W-:Y:S01]  /*5500*/  P2R R193, PR, RZ, 0x20 ;  /* 0x00000020ffc17803 */ /* 0x000fe20000000000 */
[----:B------:R3:W4:Y:S01]  /*5510*/  SYNCS.PHASECHK.TRANS64.TRYWAIT P0, [R187+URZ+0xa0], R4 ;  /* 0x0000a004bb0075a7 */ /* 0x00072200080011ff */
[----:B-1----:R-:W-:Y:S01]  /*5520*/  @P6 SEL R192, RZ, 0x1, !P1 ;  /* 0x00000001ffc06807 */ /* 0x002fe20004800000 */
[----:B---3--:R-:W-:Y:S06]  /*5530*/  @!P6 BRA `(.L_x_86) ;  /* 0x00000000009ce947 */ /* 0x008fec0003800000 */
[----:B------:R-:W-:Y:S01]  /*5540*/  @P5 IMAD R7, R176, 0x2000, R181 ;  /* 0x00002000b0075824 */ /* 0x000fe200078e02b5 */
[----:B------:R-:W-:Y:S01]  /*5550*/  ISETP.NE.AND P1, PT, R192, RZ, PT ;  /* 0x000000ffc000720c */ /* 0x000fe20003f25270 */
[----:B------:R-:W-:Y:S01]  /*5560*/  BSSY B0, `(.L_x_87) ;  /* 0x0000010000007945 */ /* 0x000fe20003800000 */
[----:B------:R-:W-:Y:S01]  /*5570*/  CS2R R146, SRZ ;  /* 0x0000000000927805 */ /* 0x000fe2000001ff00 */
[--C-:B------:R-:W-:Y:S01]  /*5580*/  @P5 IMAD R8, R182, -0x10, R7.reuse ;  /* 0xfffffff0b6085824 */ /* 0x100fe200078e0207 */
[----:B------:R-:W-:Y:S01]  /*5590*/  CS2R R144, SRZ ;  /* 0x0000000000907805 */ /* 0x000fe2000001ff00 */
[----:B------:R-:W-:Y:S01]  /*55a0*/  @P5 IMAD R6, R180, -0x10, R7 ;  /* 0xfffffff0b4065824 */ /* 0x000fe200078e0207 */
[----:B------:R-:W-:Y:S01]  /*55b0*/  CS2R R154, SRZ ;  /* 0x00000000009a7805 */ /* 0x000fe2000001ff00 */
[----:B------:R-:W-:Y:S01]  /*55c0*/  @P5 IMAD R5, R179, 0x10, R8 ;  /* 0x00000010b3055824 */ /* 0x000fe200078e0208 */
[----:B------:R-:W-:Y:S02]  /*55d0*/  CS2R R152, SRZ ;  /* 0x0000000000987805 */ /* 0x000fe4000001ff00 */
[----:B------:R-:W-:Y:S02]  /*55e0*/  CS2R R150, SRZ ;  /* 0x0000000000967805 */ /* 0x000fe4000001ff00 */
[----:B------:R-:W-:Y:S02]  /*55f0*/  CS2R R148, SRZ ;  /* 0x0000000000947805 */ /* 0x000fe4000001ff00 */
[----:B------:R-:W-:Y:S02]  /*5600*/  CS2R R158, SRZ ;  /* 0x00000000009e7805 */ /* 0x000fe4000001ff00 */
[----:B------:R-:W-:Y:S01]  /*5610*/  CS2R R156, SRZ ;  /* 0x00000000009c7805 */ /* 0x000fe2000001ff00 */
[----:B------:R-:W-:Y:S06]  /*5620*/  @P1 BRA `(.L_x_88) ;  /* 0x00000000000c1947 */ /* 0x000fec0003800000 */
[----:B------:R-:W-:Y:S04]  /*5630*/  SHF.L.U32 R0, R175, 0x1f, RZ ;  /* 0x0000001faf007819 */ /* 0x000fe800000006ff */
[----:B------:R-:W1:Y:S02]  /*5640*/  SYNCS.PHASECHK.TRANS64.TRYWAIT P1, [R3+URZ+0x40], R0 ;  /* 0x00004000030075a7 */ /* 0x000e6400080211ff */
[----:B-1----:R-:W-:Y:S05]  /*5650*/  @!P1 BRA `(.L_x_89) ;  /* 0x0000004800e89947 */ /* 0x002fea0003800000 */
.L_x_88:
[----:B------:R-:W-:Y:S05]  /*5660*/  BSYNC B0 ;  /* 0x0000000000007941 */ /* 0x000fea0003800000 */
.L_x_87:
[----:B------:R-:W-:Y:S01]  /*5670*/  ISETP.NE.AND P1, PT, R193, RZ, PT ;  /* 0x000000ffc100720c */ /* 0x000fe20003f25270 */
[----:B-1----:R-:W-:Y:S02]  /*5680*/  VIADD R3, R3, 0x58 ;  /* 0x0000005803037836 */ /* 0x002fe40000000000 */
[----:B------:R-:W-:Y:S02]  /*5690*/  IMAD.U32 R0, RZ, RZ, UR37 ;  /* 0x00000025ff007e24 */ /* 0x000fe4000f8e00ff */
[----:B------:R-:W-:Y:S03]  /*56a0*/  VIADD R176, R176, 0x1 ;  /* 0x00000001b0b07836 */ /* 0x000fe60000000000 */
[----:B------:R-:W-:Y:S05]  /*56b0*/  PRMT R0, R0, 0x654, R3 ;  /* 0x0000065400007816 */ /* 0x000fea0000000003 */
[----:B------:R1:W3:Y:S04]  /*56c0*/  @P1 LDS.128 R144, [R7] ;  /* 0x0000000007901984 */ /* 0x0002e80000000c00 */
[----:B------:R1:W1:Y:S04]  /*56d0*/  @P1 LDS.128 R152, [R6+0x20] ;  /* 0x0000200006981984 */ /* 0x0002680000000c00 */
[----:B------:R1:W1:Y:S04]  /*56e0*/  @P1 LDS.128 R148, [R8+0x10] ;  /* 0x0000100008941984 */ /* 0x0002680000000c00 */
[----:B------:R1:W1:Y:S01]  /*56f0*/  @P1 LDS.128 R156, [R5+0x10] ;  /* 0x00001000059c1984 */ /* 0x0002620000000c00 */
[C---:B------:R-:W-:Y:S01]  /*5700*/  ISETP.NE.AND P1, PT, R176.reuse, 0x3, PT ;  /* 0x00000003b000780c */ /* 0x040fe20003f25270 */
[----:B------:R-:W-:Y:S01]  /*5710*/  @!PT LDS RZ, [RZ] ;  /* 0x00000000fffff984 */ /* 0x000fe20000000800 */
[----:B------:R-:W-:Y:S01]  /*5720*/  @!PT LDS RZ, [RZ] ;  /* 0x00000000fffff984 */ /* 0x000fe20000000800 */
[----:B------:R-:W-:Y:S01]  /*5730*/  @!PT LDS RZ, [RZ] ;  /* 0x00000000fffff984 */ /* 0x000fe20000000800 */
[----:B------:R-:W-:Y:S01]  /*5740*/  @!PT LDS RZ, [RZ] ;  /* 0x00000000fffff984 */ /* 0x000fe20000000800 */
[----:B------:R5:W-:Y:S06]  /*5750*/  MEMBAR.ALL.CTA ;  /* 0x0000000000007992 */ /* 0x000bec0000008000 */
[----:B-----5:R-:W5:Y:S01]  /*5760*/  FENCE.VIEW.ASYNC.S ;  /* 0x00000000000073c6 */ /* 0x020f620000000000 */
[----:B------:R-:W-:Y:S01]  /*5770*/  SEL R176, R176, RZ, P1 ;  /* 0x000000ffb0b07207 */ /* 0x000fe20000800000 */
[----:B-----5:R5:W-:Y:S02]  /*5780*/  SYNCS.ARRIVE.TRANS64.RED.A1T0 RZ, [R0+URZ], RZ ;  /* 0x000000ff00ff79a7 */ /* 0x020be400081004ff */
[----:B-----5:R-:W-:Y:S04]  /*5790*/  SEL R0, RZ, 0x1, P1 ;  /* 0x00000001ff007807 */ /* 0x020fe80000800000 */
[----:B---3--:R-:W-:Y:S02]  /*57a0*/  LOP3.LUT R175, R175, R0, RZ, 0x3c, !PT ;  /* 0x00000000afaf7212 */ /* 0x008fe400078e3cff */
.L_x_86:
[----:B------:R-:W-:Y:S05]  /*57b0*/  BSYNC B1 ;  /* 0x0000000000017941 */ /* 0x000fea0003800000 */
.L_x_85:
[----:B------:R-:W-:Y:S04]  /*57c0*/  SHF.R.U32.HI R3, RZ, 0x15, R78 ;  /* 0x00000015ff037819 */ /* 0x000fe8000001164e */
[----:B------:R-:W-:Y:S01]  /*57d0*/  LOP3.LUT P1, RZ, R3, 0x3, R168, 0x48, !PT ;  /* 0x0000000303ff7812 */ /* 0x000fe200078248a8 */
[----:B------:R-:W-:Y:S01]  /*57e0*/  @!UPT UIADD3 URZ, UPT, UPT, URZ, URZ, URZ ;  /* 0x000000fffffff290 */ /* 0x000fe2000fffe0ff */
[----:B----4-:R-:W-:Y:S11]  /*57f0*/  @P0 BRA `(.L_x_90) ;  /* 0x0000000000080947 */ /* 0x010ff60003800000 */
[----:B------:R-:W3:Y:S02]  /*5800*/  SYNCS.PHASECHK.TRANS64.TRYWAIT P0, [R187+URZ+0xa0], R4 ;  /* 0x0000a004bb0075a7 */ /* 0x000ee400080011ff */
[----:B---3--:R-:W-:Y:S05]  /*5810*/  @!P0 BRA `(.L_x_91) ;  /* 0x00000048008c8947 */ /* 0x008fea0003800000 */
.L_x_90:
[----:B------:R-:W-:Y:S05]  /*5820*/  @!P1 BRA `(.L_x_92) ;  /* 0x0000000000409947 */ /* 0x000fea0003800000 */
[----:B------:R-:W4:Y:S01]  /*5830*/  LDCU.64 UR8, c[0x4][0x78] ;  /* 0x01000f00ff0877ac */ /* 0x000f220008000a00 */
[----:B------:R-:W-:Y:S01]  /*5840*/  MOV R15, 0x0 ;  /* 0x00000000000f7802 */ /* 0x000fe20000000f00 */
[----:B------:R-:W-:Y:S02]  /*5850*/  HFMA2 R12, -RZ, RZ, 0, 5.9604644775390625e-08 ;  /* 0x00000001ff0c7431 */ /* 0x000fe400000001ff */
[----:B-1----:R-:W-:Y:S02]  /*5860*/  IMAD.MOV.U32 R8, RZ, RZ, 0x192 ;  /* 0x00000192ff087424 */ /* 0x002fe400078e00ff */
[----:B------:R-:W-:Y:S01]  /*5870*/  IMAD.MOV.U32 R13, RZ, RZ, RZ ;  /* 0x000000ffff0d7224 */ /* 0x000fe200078e00ff */
[----:B------:R-:W1:Y:S01]  /*5880*/  LDCU.64 UR6, c[0x4][0x80] ;  /* 0x01001000ff0677ac */ /* 0x000e620008000a00 */
[----:B------:R-:W2:Y:S01]  /*5890*/  LDC.64 R14, c[0x4][R15] ;  /* 0x010000000f0e7b82 */ /* 0x000ea20000000a00 */
[----:B------:R-:W5:Y:S01]  /*58a0*/  LDCU.64 UR4, c[0x4][0x18] ;  /* 0x01000300ff0477ac */ /* 0x000f620008000a00 */
[----:B----4-:R-:W-:Y:S01]  /*58b0*/  MOV R5, UR9 ;  /* 0x0000000900057c02 */ /* 0x010fe20008000f00 */
[----:B---3--:R-:W-:Y:S01]  /*58c0*/  IMAD.U32 R4, RZ, RZ, UR8 ;  /* 0x00000008ff047e24 */ /* 0x008fe2000f8e00ff */
[----:B-1----:R-:W-:Y:S01]  /*58d0*/  MOV R7, UR7 ;  /* 0x0000000700077c02 */ /* 0x002fe20008000f00 */
[----:B------:R-:W-:Y:S01]  /*58e0*/  IMAD.U32 R6, RZ, RZ, UR6 ;  /* 0x00000006ff067e24 */ /* 0x000fe2000f8e00ff */
[----:B-----5:R-:W-:Y:S01]  /*58f0*/  MOV R11, UR5 ;  /* 0x00000005000b7c02 */ /* 0x020fe20008000f00 */
[----:B------:R-:W-:Y:S02]  /*5900*/  IMAD.U32 R10, RZ, RZ, UR4 ;  /* 0x00000004ff0a7e24 */ /* 0x000fe4000f8e00ff */
[----:B------:R-:W-:Y:S07]  /*5910*/  LEPC R20, `(.L_x_92) ;  /* 0x000000001014794e */ /* 0x000fee0000000000 */
[----:B--2---:R-:W-:Y:S05]  /*5920*/  CALL.ABS.NOINC R14 ;  /* 0x000000000e007343 */ /* 0x004fea0003c00000 */
.L_x_92:
[----:B------:R-:W-:Y:S01]  /*5930*/  ISETP.NE.AND P0, PT, R183, RZ, PT ;  /* 0x000000ffb700720c */ /* 0x000fe20003f05270 */
[----:B------:R-:W-:Y:S05]  /*5940*/  WARPSYNC.ALL ;  /* 0x0000000000007948 */ /* 0x000fea0003800000 */
[----:B------:R-:W-:Y:S01]  /*5950*/  R2UR UR4, R78 ;  /* 0x000000004e0472ca */ /* 0x000fe200000e0000 */
[----:B------:R-:W-:Y:S01]  /*5960*/  USHF.L.U32 UR5, UR54, 0xd, URZ ;  /* 0x0000000d36057899 */ /* 0x000fe200080006ff */
[-C--:B------:R-:W-:Y:S01]  /*5970*/  F2FP.F16.E4M3.UNPACK_B R82, R144.reuse ;  /* 0x00000090ff52723e */ /* 0x080fe200020006ff */
[----:B------:R-:W-:Y:S01]  /*5980*/  BSSY.RECONVERGENT B0, `(.L_x_93) ;  /* 0x000011a000007945 */ /* 0x000fe20003800200 */
[----:B------:R-:W-:Y:S02]  /*5990*/  F2FP.F16.E4M3.UNPACK_B R84, R144.H1 ;  /* 0x00000090ff54723e */ /* 0x000fe400030006ff */
[-C--:B------:R-:W-:Y:S01]  /*59a0*/  F2FP.F16.E4M3.UNPACK_B R86, R145.reuse ;  /* 0x00000091ff56723e */ /* 0x080fe200020006ff */
[--C-:B------:R-:W-:Y:S01]  /*59b0*/  HADD2.F32 R80, -RZ, R82.reuse.H0_H0 ;  /* 0x20000052ff507230 */ /* 0x100fe20000004100 */
[----:B------:R-:W-:Y:S01]  /*59c0*/  F2FP.F16.E4M3.UNPACK_B R88, R145.H1 ;  /* 0x00000091ff58723e */ /* 0x000fe200030006ff */
[----:B------:R-:W-:Y:S01]  /*59d0*/  HADD2.F32 R82, -RZ, R82.H1_H1 ;  /* 0x30000052ff527230 */ /* 0x000fe20000004100 */
[-C--:B------:R-:W-:Y:S01]  /*59e0*/  F2FP.F16.E4M3.UNPACK_B R90, R146.reuse ;  /* 0x00000092ff5a723e */ /* 0x080fe200020006ff */
[----:B------:R-:W-:Y:S01]  /*59f0*/  HADD2.F32 R83, -RZ, R84.H0_H0 ;  /* 0x20000054ff537230 */ /* 0x000fe20000004100 */
[----:B------:R-:W-:Y:S01]  /*5a00*/  F2FP.F16.E4M3.UNPACK_B R92, R146.H1 ;  /* 0x00000092ff5c723e */ /* 0x000fe200030006ff */
[----:B-1-3--:R-:W2:Y:S01]  /*5a10*/  LDTM.x64 R4, tmem[UR4] ;  /* 0x00000004000479ee */ /* 0x00aea20008340000 */
[----:B------:R-:W-:Y:S01]  /*5a20*/  F2FP.F16.E4M3.UNPACK_B R94, R147 ;  /* 0x00000093ff5e723e */ /* 0x000fe200020006ff */
[--C-:B------:R-:W-:Y:S01]  /*5a30*/  HADD2.F32 R85, -RZ, R86.reuse.H0_H0 ;  /* 0x20000056ff557230 */ /* 0x100fe20000004100 */
[----:B------:R-:W-:Y:S01]  /*5a40*/  SHF.L.U32 R195, R171, 0x4, RZ ;  /* 0x00000004abc37819 */ /* 0x000fe200000006ff */
[----:B------:R-:W-:Y:S01]  /*5a50*/  HADD2.F32 R86, -RZ, R86.H1_H1 ;  /* 0x30000056ff567230 */ /* 0x000fe20000004100 */
[----:B------:R-:W-:Y:S01]  /*5a60*/  IADD3 R201, PT, PT, R181, UR5, RZ ;  /* 0x00000005b5c97c10 */ /* 0x000fe2000fffe0ff */
[--C-:B------:R-:W-:Y:S01]  /*5a70*/  HADD2.F32 R89, -RZ, R90.reuse.H0_H0 ;  /* 0x2000005aff597230 */ /* 0x100fe20000004100 */
[----:B------:R-:W-:Y:S01]  /*5a80*/  SHF.L.U32 R200, R170, 0x4, RZ ;  /* 0x00000004aac87819 */ /* 0x000fe200000006ff */
[----:B------:R-:W-:Y:S01]  /*5a90*/  HADD2.F32 R90, -RZ, R90.H1_H1 ;  /* 0x3000005aff5a7230 */ /* 0x000fe20000004100 */
[-C--:B------:R-:W-:Y:S01]  /*5aa0*/  IADD3 R203, PT, PT, R195, R201.reuse, RZ ;  /* 0x000000c9c3cb7210 */ /* 0x080fe20007ffe0ff */
[--C-:B------:R-:W-:Y:S01]  /*5ab0*/  HADD2.F32 R93, -RZ, R94.reuse.H0_H0 ;  /* 0x2000005eff5d7230 */ /* 0x100fe20000004100 */
[----:B------:R-:W-:Y:S01]  /*5ac0*/  IADD3 R202, PT, PT, R200, R201, RZ ;  /* 0x000000c9c8ca7210 */ /* 0x000fe20007ffe0ff */
[----:B------:R-:W-:Y:S01]  /*5ad0*/  HADD2.F32 R94, -RZ, R94.H1_H1 ;  /* 0x3000005eff5e7230 */ /* 0x000fe20000004100 */
[----:B------:R-:W-:Y:S01]  /*5ae0*/  SHF.L.U32 R186, R179, 0x4, RZ ;  /* 0x00000004b3ba7819 */ /* 0x000fe200000006ff */
[----:B------:R-:W-:Y:S01]  /*5af0*/  HADD2.F32 R84, -RZ, R84.H1_H1 ;  /* 0x30000054ff547230 */ /* 0x000fe20000004100 */
[----:B------:R-:W-:Y:S01]  /*5b00*/  F2FP.F16.E4M3.UNPACK_B R98, R148 ;  /* 0x00000094ff62723e */ /* 0x000fe200020006ff */
[--C-:B------:R-:W-:Y:S01]  /*5b10*/  HADD2.F32 R87, -RZ, R88.reuse.H0_H0 ;  /* 0x20000058ff577230 */ /* 0x100fe20000004100 */
[----:B------:R-:W-:Y:S01]  /*5b20*/  IADD3 R201, PT, PT, R186, R203, RZ ;  /* 0x000000cbbac97210 */ /* 0x000fe20007ffe0ff */
[----:B------:R-:W-:Y:S01]  /*5b30*/  HADD2.F32 R88, -RZ, R88.H1_H1 ;  /* 0x30000058ff587230 */ /* 0x000fe20000004100 */
[----:B------:R-:W-:Y:S01]  /*5b40*/  F2FP.F16.E4M3.UNPACK_B R102, R149 ;  /* 0x00000095ff66723e */ /* 0x000fe200020006ff */
[--C-:B------:R-:W-:Y:S01]  /*5b50*/  HADD2.F32 R97, -RZ, R98.reuse.H0_H0 ;  /* 0x20000062ff617230 */ /* 0x100fe20000004100 */
[----:B------:R-:W-:Y:S01]  /*5b60*/  F2FP.F16.E4M3.UNPACK_B R106, R150 ;  /* 0x00000096ff6a723e */ /* 0x000fe200020006ff */
[----:B------:R-:W-:Y:S01]  /*5b70*/  HADD2.F32 R98, -RZ, R98.H1_H1 ;  /* 0x30000062ff627230 */ /* 0x000fe20000004100 */
[----:B------:R-:W-:Y:S01]  /*5b80*/  F2FP.F16.E4M3.UNPACK_B R110, R151 ;  /* 0x00000097ff6e723e */ /* 0x000fe200020006ff */
[C---:B--2---:R-:W-:Y:S01]  /*5b90*/  FMUL R0, R76.reuse, R4 ;  /* 0x000000044c007220 */ /* 0x044fe20000400000 */
[C---:B------:R-:W-:Y:S01]  /*5ba0*/  FMUL R3, R76.reuse, R5 ;  /* 0x000000054c037220 */ /* 0x040fe20000400000 */
[C---:B------:R-:W-:Y:S01]  /*5bb0*/  FMUL R4, R76.reuse, R8 ;  /* 0x000000084c047220 */ /* 0x040fe20000400000 */
[C---:B------:R-:W-:Y:S01]  /*5bc0*/  FMUL R5, R76.reuse, R9 ;  /* 0x000000094c057220 */ /* 0x040fe20000400000 */
[C---:B------:R-:W-:Y:S01]  /*5bd0*/  FFMA R0, R81.reuse, R80, R0 ;  /* 0x0000005051007223 */ /* 0x040fe20000000000 */
[C---:B------:R-:W-:Y:S01]  /*5be0*/  FFMA R3, R81.reuse, R82, R3 ;  /* 0x0000005251037223 */ /* 0x040fe20000000003 */
[C---:B------:R-:W-:Y:S01]  /*5bf0*/  FMUL R8, R76.reuse, R12 ;  /* 0x0000000c4c087220 */ /* 0x040fe20000400000 */
[C---:B------:R-:W-:Y:S01]  /*5c00*/  FMUL R9, R76.reuse, R13 ;  /* 0x0000000d4c097220 */ /* 0x040fe20000400000 */
[C---:B------:R-:W-:Y:S01]  /*5c10*/  FMUL R12, R76.reuse, R16 ;  /* 0x000000104c0c7220 */ /* 0x040fe20000400000 */
[C---:B------:R-:W-:Y:S01]  /*5c20*/  FMUL R13, R76.reuse, R17 ;  /* 0x000000114c0d7220 */ /* 0x040fe20000400000 */
[C---:B------:R-:W-:Y:S01]  /*5c30*/  FMUL R16, R76.reuse, R20 ;  /* 0x000000144c107220 */ /* 0x040fe20000400000 */
[C---:B------:R-:W-:Y:S01]  /*5c40*/  FMUL R17, R76.reuse, R21 ;  /* 0x000000154c117220 */ /* 0x040fe20000400000 */
[--C-:B------:R-:W-:Y:S02]  /*5c50*/  HADD2.F32 R101, -RZ, R102.reuse.H0_H0 ;  /* 0x20000066ff657230 */ /* 0x100fe40000004100 */
[C---:B------:R-:W-:Y:S01]  /*5c60*/  FMUL R20, R76.reuse, R24 ;  /* 0x000000184c147220 */ /* 0x040fe20000400000 */
[----:B------:R-:W-:Y:S02]  /*5c70*/  HADD2.F32 R102, -RZ, R102.H1_H1 ;  /* 0x30000066ff667230 */ /* 0x000fe40000004100 */
        /* <DEDUP_REMOVED lines=9> */
[C---:B------:R-:W-:Y:S01]  /*5d10*/  FMUL R32, R76.reuse, R36 ;  /* 0x000000244c207220 */ /* 0x040fe20000400000 */
[C---:B------:R-:W-:Y:S01]  /*5d20*/  FMUL R33, R76.reuse, R37 ;  /* 0x000000254c217220 */ /* 0x040fe20000400000 */
[C---:B------:R-:W-:Y:S01]  /*5d30*/  FMUL R36, R76.reuse, R40 ;  /* 0x000000284c247220 */ /* 0x040fe20000400000 */
[C---:B------:R-:W-:Y:S01]  /*5d40*/  FMUL R37, R76.reuse, R41 ;  /* 0x000000294c257220 */ /* 0x040fe20000400000 */
[C---:B------:R-:W-:Y:S01]  /*5d50*/  FMUL R40, R76.reuse, R44 ;  /* 0x0000002c4c287220 */ /* 0x040fe20000400000 */
[----:B------:R-:W-:Y:S01]  /*5d60*/  F2FP.F16.E4M3.UNPACK_B R96, R147.H1 ;  /* 0x00000093ff60723e */ /* 0x000fe200030006ff */
        /* <DEDUP_REMOVED lines=14> */
[----:B------:R-:W-:Y:S01]  /*5e50*/  F2FP.F16.E4M3.UNPACK_B R114, R152 ;  /* 0x00000098ff72723e */ /* 0x000fe200020006ff */
[C---:B------:R-:W-:Y:S01]  /*5e60*/  FMUL R61, R76.reuse, R65 ;  /* 0x000000414c3d7220 */ /* 0x040fe20000400000 */
[C---:B------:R-:W-:Y:S01]  /*5e70*/  FMUL R6, R76.reuse, R6 ;  /* 0x000000064c067220 */ /* 0x040fe20000400000 */
[----:B------:R-:W-:Y:S01]  /*5e80*/  F2FP.F16.E4M3.UNPACK_B R116, R152.H1 ;  /* 0x00000098ff74723e */ /* 0x000fe200030006ff */
[C---:B------:R-:W-:Y:S01]  /*5e90*/  FMUL R7, R76.reuse, R7 ;  /* 0x000000074c077220 */ /* 0x040fe20000400000 */
[--C-:B------:R-:W-:Y:S02]  /*5ea0*/  HADD2.F32 R113, -RZ, R114.reuse.H0_H0 ;  /* 0x20000072ff717230 */ /* 0x100fe40000004100 */
[C---:B------:R-:W-:Y:S01]  /*5eb0*/  FFMA R6, R81.reuse, R83, R6 ;  /* 0x0000005351067223 */ /* 0x040fe20000000006 */
[----:B------:R-:W-:Y:S01]  /*5ec0*/  F2FP.F16.E4M3.UNPACK_B R118, R153 ;  /* 0x00000099ff76723e */ /* 0x000fe200020006ff */
[C---:B------:R-:W-:Y:S01]  /*5ed0*/  FFMA R7, R81.reuse, R84, R7 ;  /* 0x0000005451077223 */ /* 0x040fe20000000007 */
[C---:B------:R-:W-:Y:S01]  /*5ee0*/  FFMA R4, R81.reuse, R85, R4 ;  /* 0x0000005551047223 */ /* 0x040fe20000000004 */
[----:B------:R-:W-:Y:S01]  /*5ef0*/  F2FP.F16.E4M3.UNPACK_B R120, R153.H1 ;  /* 0x00000099ff78723e */ /* 0x000fe200030006ff */
[----:B------:R-:W-:Y:S01]  /*5f00*/  FFMA R5, R81, R86, R5 ;  /* 0x0000005651057223 */ /* 0x000fe20000000005 */
[----:B------:R-:W-:Y:S01]  /*5f10*/  HADD2.F32 R114, -RZ, R114.H1_H1 ;  /* 0x30000072ff727230 */ /* 0x000fe20000004100 */
[----:B------:R-:W-:Y:S01]  /*5f20*/  F2FP.SATFINITE.E4M3.F32.PACK_AB_MERGE_C R188, R7, R6, RZ ;  /* 0x0000000607bc723e */ /* 0x000fe200048070ff */
[--C-:B------:R-:W-:Y:S02]  /*5f30*/  HADD2.F32 R117, -RZ, R118.reuse.H0_H0 ;  /* 0x20000076ff757230 */ /* 0x100fe40000004100 */
[C---:B------:R-:W-:Y:S01]  /*5f40*/  FMUL R10, R76.reuse, R10 ;  /* 0x0000000a4c0a7220 */ /* 0x040fe20000400000 */
[----:B------:R-:W-:Y:S01]  /*5f50*/  HADD2.F32 R118, -RZ, R118.H1_H1 ;  /* 0x30000076ff767230 */ /* 0x000fe20000004100 */
[----:B------:R-:W-:Y:S01]  /*5f60*/  F2FP.SATFINITE.E4M3.F32.PACK_AB_MERGE_C R188, R3, R0, R188 ;  /* 0x0000000003bc723e */ /* 0x000fe200048070bc */
[C---:B------:R-:W-:Y:S01]  /*5f70*/  FMUL R11, R76.reuse, R11 ;  /* 0x0000000b4c0b7220 */ /* 0x040fe20000400000 */
[--C-:B------:R-:W-:Y:S02]  /*5f80*/  HADD2.F32 R91, -RZ, R92.reuse.H0_H0 ;  /* 0x2000005cff5b7230 */ /* 0x100fe40000004100 */
[C---:B------:R-:W-:Y:S01]  /*5f90*/  FFMA R10, R81.reuse, R87, R10 ;  /* 0x00000057510a7223 */ /* 0x040fe2000000000a */
[----:B------:R-:W-:Y:S02]  /*5fa0*/  HADD2.F32 R92, -RZ, R92.H1_H1 ;  /* 0x3000005cff5c7230 */ /* 0x000fe40000004100 */
[C---:B------:R-:W-:Y:S01]  /*5fb0*/  FFMA R11, R81.reuse, R88, R11 ;  /* 0x00000058510b7223 */ /* 0x040fe2000000000b */
[C---:B------:R-:W-:Y:S01]  /*5fc0*/  FFMA R8, R81.reuse, R89, R8 ;  /* 0x0000005951087223 */ /* 0x040fe20000000008 */
[----:B------:R-:W-:Y:S01]  /*5fd0*/  F2FP.F16.E4M3.UNPACK_B R122, R154 ;  /* 0x0000009aff7a723e */ /* 0x000fe200020006ff */
[----:B------:R-:W-:Y:S01]  /*5fe0*/  FFMA R9, R81, R90, R9 ;  /* 0x0000005a51097223 */ /* 0x000fe20000000009 */
[C---:B------:R-:W-:Y:S01]  /*5ff0*/  FMUL R14, R76.reuse, R14 ;  /* 0x0000000e4c0e7220 */ /* 0x040fe20000400000 */
[----:B------:R-:W-:Y:S01]  /*6000*/  F2FP.F16.E4M3.UNPACK_B R124, R154.H1 ;  /* 0x0000009aff7c723e */ /* 0x000fe200030006ff */
[C---:B------:R-:W-:Y:S01]  /*6010*/  FMUL R15, R76.reuse, R15 ;  /* 0x0000000f4c0f7220 */ /* 0x040fe20000400000 */
[----:B------:R-:W-:Y:S01]  /*6020*/  HADD2.F32 R95, -RZ, R96.H0_H0 ;  /* 0x20000060ff5f7230 */ /* 0x000fe20000004100 */
[----:B------:R-:W-:Y:S01]  /*6030*/  F2FP.SATFINITE.E4M3.F32.PACK_AB_MERGE_C R189, R11, R10, RZ ;  /* 0x0000000a0bbd723e */ /* 0x000fe200048070ff */
[C---:B------:R-:W-:Y:S01]  /*6040*/  FFMA R14, R81.reuse, R91, R14 ;  /* 0x0000005b510e7223 */ /* 0x040fe2000000000e */
[C---:B------:R-:W-:Y:S01]  /*6050*/  FFMA R15, R81.reuse, R92, R15 ;  /* 0x0000005c510f7223 */ /* 0x040fe2000000000f */
[C---:B------:R-:W-:Y:S01]  /*6060*/  FFMA R12, R81.reuse, R93, R12 ;  /* 0x0000005d510c7223 */ /* 0x040fe2000000000c */
[----:B------:R-:W-:Y:S01]  /*6070*/  F2FP.F16.E4M3.UNPACK_B R126, R155 ;  /* 0x0000009bff7e723e */ /* 0x000fe200020006ff */
[----:B------:R-:W-:Y:S01]  /*6080*/  FFMA R13, R81, R94, R13 ;  /* 0x0000005e510d7223 */ /* 0x000fe2000000000d */
[----:B------:R-:W-:Y:S01]  /*6090*/  F2FP.SATFINITE.E4M3.F32.PACK_AB_MERGE_C R189, R5, R4, R189 ;  /* 0x0000000405bd723e */ /* 0x000fe200048070bd */
[--C-:B------:R-:W-:Y:S01]  /*60a0*/  HADD2.F32 R121, -RZ, R122.reuse.H0_H0 ;  /* 0x2000007aff797230 */ /* 0x100fe20000004100 */
[----:B------:R-:W-:Y:S01]  /*60b0*/  F2FP.SATFINITE.E4M3.F32.PACK_AB_MERGE_C R190, R15, R14, RZ ;  /* 0x0000000e0fbe723e */ /* 0x000fe200048070ff */
[----:B------:R-:W-:Y:S02]  /*60c0*/  HADD2.F32 R122, -RZ, R122.H1_H1 ;  /* 0x3000007aff7a7230 */ /* 0x000fe40000004100 */
[C---:B------:R-:W-:Y:S01]  /*60d0*/  FMUL R18, R76.reuse, R18 ;  /* 0x000000124c127220 */ /* 0x040fe20000400000 */
[----:B------:R-:W-:Y:S01]  /*60e0*/  HADD2.F32 R96, -RZ, R96.H1_H1 ;  /* 0x30000060ff607230 */ /* 0x000fe20000004100 */
[----:B------:R-:W-:Y:S01]  /*60f0*/  F2FP.SATFINITE.E4M3.F32.PACK_AB_MERGE_C R190, R9, R8, R190 ;  /* 0x0000000809be723e */ /* 0x000fe200048070be */
[--C-:B------:R-:W-:Y:S02]  /*6100*/  HADD2.F32 R125, -RZ, R126.reuse.H0_H0 ;  /* 0x2000007eff7d7230 */ /* 0x100fe40000004100 */
[C---:B------:R-:W-:Y:S01]  /*6110*/  FFMA R18, R81.reuse, R95, R18 ;  /* 0x0000005f51127223 */ /* 0x040fe20000000012 */
[----:B------:R-:W-:Y:S02]  /*6120*/  HADD2.F32 R126, -RZ, R126.H1_H1 ;  /* 0x3000007eff7e7230 */ /* 0x000fe40000004100 */
[C---:B------:R-:W-:Y:S01]  /*6130*/  FMUL R19, R76.reuse, R19 ;  /* 0x000000134c137220 */ /* 0x040fe20000400000 */
[--C-:B------:R-:W-:Y:S02]  /*6140*/  HADD2.F32 R99, -RZ, R100.reuse.H0_H0 ;  /* 0x20000064ff637230 */ /* 0x100fe40000004100 */
[C---:B------:R-:W-:Y:S01]  /*6150*/  FMUL R22, R76.reuse, R22 ;  /* 0x000000164c167220 */ /* 0x040fe20000400000 */
[----:B------:R-:W-:Y:S02]  /*6160*/  HADD2.F32 R100, -RZ, R100.H1_H1 ;  /* 0x30000064ff647230 */ /* 0x000fe40000004100 */
[C---:B------:R-:W-:Y:S01]  /*6170*/  FFMA R19, R81.reuse, R96, R19 ;  /* 0x0000006051137223 */ /* 0x040fe20000000013 */
[C---:B------:R-:W-:Y:S01]  /*6180*/  FFMA R16, R81.reuse, R97, R16 ;  /* 0x0000006151107223 */ /* 0x040fe20000000010 */
[C---:B------:R-:W-:Y:S01]  /*6190*/  FFMA R17, R81.reuse, R98, R17 ;  /* 0x0000006251117223 */ /* 0x040fe20000000011 */
[----:B------:R-:W-:Y:S01]  /*61a0*/  F2FP.F16.E4M3.UNPACK_B R128, R155.H1 ;  /* 0x0000009bff80723e */ /* 0x000fe200030006ff */
[----:B------:R-:W-:Y:S01]  /*61b0*/  FFMA R22, R81, R99, R22 ;  /* 0x0000006351167223 */ /* 0x000fe20000000016 */
[----:B------:R-:W-:Y:S01]  /*61c0*/  F2FP.SATFINITE.E4M3.F32.PACK_AB_MERGE_C R191, R19, R18, RZ ;  /* 0x0000001213bf723e */ /* 0x000fe200048070ff */
[C---:B------:R-:W-:Y:S01]  /*61d0*/  FMUL R23, R76.reuse, R23 ;  /* 0x000000174c177220 */ /* 0x040fe20000400000 */
[--C-:B------:R-:W-:Y:S02]  /*61e0*/  HADD2.F32 R103, -RZ, R104.reuse.H0_H0 ;  /* 0x20000068ff677230 */ /* 0x100fe40000004100 */
[C---:B------:R-:W-:Y:S01]  /*61f0*/  FMUL R26, R76.reuse, R26 ;  /* 0x0000001a4c1a7220 */ /* 0x040fe20000400000 */
[----:B------:R-:W-:Y:S01]  /*6200*/  HADD2.F32 R104, -RZ, R104.H1_H1 ;  /* 0x30000068ff687230 */ /* 0x000fe20000004100 */
[----:B------:R-:W-:Y:S01]  /*6210*/  F2FP.SATFINITE.E4M3.F32.PACK_AB_MERGE_C R191, R13, R12, R191 ;  /* 0x0000000c0dbf723e */ /* 0x000fe200048070bf */
[C---:B------:R-:W-:Y:S01]  /*6220*/  FFMA R23, R81.reuse, R100, R23 ;  /* 0x0000006451177223 */ /* 0x040fe20000000017 */
[C---:B------:R-:W-:Y:S01]  /*6230*/  FFMA R20, R81.reuse, R101, R20 ;  /* 0x0000006551147223 */ /* 0x040fe20000000014 */
[----:B------:R-:W-:Y:S01]  /*6240*/  FFMA R21, R81, R102, R21 ;  /* 0x0000006651157223 */ /* 0x000fe20000000015 */
[----:B------:R-:W-:Y:S01]  /*6250*/  F2FP.F16.E4M3.UNPACK_B R130, R156 ;  /* 0x0000009cff82723e */ /* 0x000fe200020006ff */
[----:B------:R1:W-:Y:S01]  /*6260*/  STS.128 [R181+UR5+0x6000], R188 ;  /* 0x006000bcb5007988 */ /* 0x0003e20008000c05 */
[----:B------:R-:W-:Y:S01]  /*6270*/  F2FP.SATFINITE.E4M3.F32.PACK_AB_MERGE_C R196, R23, R22, RZ ;  /* 0x0000001617c4723e */ /* 0x000fe200048070ff */
[----:B------:R-:W-:Y:S01]  /*6280*/  FFMA R26, R81, R103, R26 ;  /* 0x00000067511a7223 */ /* 0x000fe2000000001a */
[C---:B------:R-:W-:Y:S01]  /*6290*/  FMUL R27, R76.reuse, R27 ;  /* 0x0000001b4c1b7220 */ /* 0x040fe20000400000 */
[----:B------:R-:W-:Y:S01]  /*62a0*/  HADD2.F32 R107, -RZ, R108.H0_H0 ;  /* 0x2000006cff6b7230 */ /* 0x000fe20000004100 */
[----:B------:R-:W-:Y:S01]  /*62b0*/  F2FP.SATFINITE.E4M3.F32.PACK_AB_MERGE_C R196, R17, R16, R196 ;  /* 0x0000001011c4723e */ /* 0x000fe200048070c4 */
[--C-:B------:R-:W-:Y:S02]  /*62c0*/  HADD2.F32 R129, -RZ, R130.reuse.H0_H0 ;  /* 0x20000082ff817230 */ /* 0x100fe40000004100 */
[C---:B------:R-:W-:Y:S01]  /*62d0*/  FFMA R27, R81.reuse, R104, R27 ;  /* 0x00000068511b7223 */ /* 0x040fe2000000001b */
[C---:B------:R-:W-:Y:S01]  /*62e0*/  FFMA R24, R81.reuse, R105, R24 ;  /* 0x0000006951187223 */ /* 0x040fe20000000018 */
[----:B------:R-:W-:Y:S01]  /*62f0*/  FFMA R25, R81, R106, R25 ;  /* 0x0000006a51197223 */ /* 0x000fe20000000019 */
[----:B------:R-:W-:Y:S02]  /*6300*/  HADD2.F32 R130, -RZ, R130.H1_H1 ;  /* 0x30000082ff827230 */ /* 0x000fe40000004100 */
[C---:B------:R-:W-:Y:S01]  /*6310*/  FMUL R30, R76.reuse, R30 ;  /* 0x0000001e4c1e7220 */ /* 0x040fe20000400000 */
[----:B------:R-:W-:Y:S01]  /*6320*/  F2FP.F16.E4M3.UNPACK_B R132, R156.H1 ;  /* 0x0000009cff84723e */ /* 0x000fe200030006ff */
[----:B------:R-:W-:Y:S01]  /*6330*/  HADD2.F32 R108, -RZ, R108.H1_H1 ;  /* 0x3000006cff6c7230 */ /* 0x000fe20000004100 */
[----:B------:R-:W-:Y:S01]  /*6340*/  F2FP.SATFINITE.E4M3.F32.PACK_AB_MERGE_C R197, R27, R26, RZ ;  /* 0x0000001a1bc5723e */ /* 0x000fe200048070ff */
[----:B------:R-:W-:Y:S01]  /*6350*/  FFMA R30, R81, R107, R30 ;  /* 0x0000006b511e7223 */ /* 0x000fe2000000001e */
[C---:B------:R-:W-:Y:S01]  /*6360*/  FMUL R31, R76.reuse, R31 ;  /* 0x0000001f4c1f7220 */ /* 0x040fe20000400000 */
[--C-:B------:R-:W-:Y:S01]  /*6370*/  HADD2.F32 R111, -RZ, R112.reuse.H0_H0 ;  /* 0x20000070ff6f7230 */ /* 0x100fe20000004100 */
[----:B------:R-:W-:Y:S01]  /*6380*/  F2FP.SATFINITE.E4M3.F32.PACK_AB_MERGE_C R197, R21, R20, R197 ;  /* 0x0000001415c5723e */ /* 0x000fe200048070c5 */
[----:B------:R-:W-:Y:S02]  /*6390*/  HADD2.F32 R112, -RZ, R112.H1_H1 ;  /* 0x30000070ff707230 */ /* 0x000fe40000004100 */
[C---:B------:R-:W-:Y:S01]  /*63a0*/  FFMA R31, R81.reuse, R108, R31 ;  /* 0x0000006c511f7223 */ /* 0x040fe2000000001f */
[C---:B------:R-:W-:Y:S01]  /*63b0*/  FFMA R28, R81.reuse, R109, R28 ;  /* 0x0000006d511c7223 */ /* 0x040fe2000000001c */
[----:B------:R-:W-:Y:S01]  /*63c0*/  FFMA R29, R81, R110, R29 ;  /* 0x0000006e511d7223 */ /* 0x000fe2000000001d */
[C---:B------:R-:W-:Y:S01]  /*63d0*/  FMUL R34, R76.reuse, R34 ;  /* 0x000000224c227220 */ /* 0x040fe20000400000 */
[----:B------:R-:W-:Y:S01]  /*63e0*/  F2FP.F16.E4M3.UNPACK_B R134, R157 ;  /* 0x0000009dff86723e */ /* 0x000fe200020006ff */
[C---:B------:R-:W-:Y:S01]  /*63f0*/  FMUL R35, R76.reuse, R35 ;  /* 0x000000234c237220 */ /* 0x040fe20000400000 */
[----:B------:R-:W-:Y:S01]  /*6400*/  HADD2.F32 R115, -RZ, R116.H0_H0 ;  /* 0x20000074ff737230 */ /* 0x000fe20000004100 */
[----:B------:R-:W-:Y:S01]  /*6410*/  F2FP.SATFINITE.E4M3.F32.PACK_AB_MERGE_C R198, R31, R30, RZ ;  /* 0x0000001e1fc6723e */ /* 0x000fe200048070ff */
[C---:B------:R-:W-:Y:S01]  /*6420*/  FFMA R34, R81.reuse, R111, R34 ;  /* 0x0000006f51227223 */ /* 0x040fe20000000022 */
[C---:B------:R-:W-:Y:S01]  /*6430*/  FFMA R35, R81.reuse, R112, R35 ;  /* 0x0000007051237223 */ /* 0x040fe20000000023 */
[C---:B------:R-:W-:Y:S01]  /*6440*/  FFMA R32, R81.reuse, R113, R32 ;  /* 0x0000007151207223 */ /* 0x040fe20000000020 */
[----:B------:R-:W-:Y:S01]  /*6450*/  F2FP.F16.E4M3.UNPACK_B R136, R157.H1 ;  /* 0x0000009dff88723e */ /* 0x000fe200030006ff */
        /* <DEDUP_REMOVED lines=8> */
[C---:B------:R-:W-:Y:S01]  /*64e0*/  FMUL R39, R76.reuse, R39 ;  /* 0x000000274c277220 */ /* 0x040fe20000400000 */
[--C-:B------:R-:W-:Y:S02]  /*64f0*/  HADD2.F32 R119, -RZ, R120.reuse.H0_H0 ;  /* 0x20000078ff777230 */ /* 0x100fe40000004100 */
[C---:B------:R-:W-:Y:S01]  /*6500*/  FFMA R38, R81.reuse, R115, R38 ;  /* 0x0000007351267223 */ /* 0x040fe20000000026 */
[----:B------:R-:W-:Y:S01]  /*6510*/  HADD2.F32 R120, -RZ, R120.H1_H1 ;  /* 0x30000078ff787230 */ /* 0x000fe20000004100 */
[----:B------:R1:W-:Y:S01]  /*6520*/  STS.128 [R203+0x6010], R196 ;  /* 0x006010c4cb007388 */ /* 0x0003e20000000c00 */
        /* <DEDUP_REMOVED lines=26> */
[C---:B------:R-:W-:Y:S01]  /*66d0*/  FFMA R45, R81.reuse, R126, R45 ;  /* 0x0000007e512d7223 */ /* 0x040fe2000000002d */
[C---:B------:R-:W-:Y:S01]  /*66e0*/  FMUL R50, R76.reuse, R50 ;  /* 0x000000324c327220 */ /* 0x040fe20000400000 */
[C---:B------:R-:W-:Y:S01]  /*66f0*/  FMUL R51, R76.reuse, R51 ;  /* 0x000000334c337220 */ /* 0x040fe20000400000 */
[--C-:B------:R-:W-:Y:S02]  /*6700*/  HADD2.F32 R131, -RZ, R132.reuse.H0_H0 ;  /* 0x20000084ff837230 */ /* 0x100fe40000004100 */
[C---:B------:R-:W-:Y:S01]  /*6710*/  FMUL R54, R76.reuse, R54 ;  /* 0x000000364c367220 */ /* 0x040fe20000400000 */
[C---:B------:R-:W-:Y:S01]  /*6720*/  FFMA R50, R81.reuse, R127, R50 ;  /* 0x0000007f51327223 */ /* 0x040fe20000000032 */
[----:B------:R-:W-:Y:S02]  /*6730*/  HADD2.F32 R132, -RZ, R132.H1_H1 ;  /* 0x30000084ff847230 */ /* 0x000fe40000004100 */
[C---:B------:R-:W-:Y:S01]  /*6740*/  FFMA R51, R81.reuse, R128, R51 ;  /* 0x0000008051337223 */ /* 0x040fe20000000033 */
[C---:B------:R-:W-:Y:S01]  /*6750*/  FMUL R55, R76.reuse, R55 ;  /* 0x000000374c377220 */ /* 0x040fe20000400000 */
[C---:B------:R-:W-:Y:S01]  /*6760*/  FFMA R48, R81.reuse, R129, R48 ;  /* 0x0000008151307223 */ /* 0x040fe20000000030 */
[C---:B------:R-:W-:Y:S01]  /*6770*/  FFMA R49, R81.reuse, R130, R49 ;  /* 0x0000008251317223 */ /* 0x040fe20000000031 */
[--C-:B------:R-:W-:Y:S02]  /*6780*/  HADD2.F32 R135, -RZ, R136.reuse.H0_H0 ;  /* 0x20000088ff877230 */ /* 0x100fe40000004100 */
[C---:B------:R-:W-:Y:S01]  /*6790*/  FFMA R54, R81.reuse, R131, R54 ;  /* 0x0000008351367223 */ /* 0x040fe20000000036 */
[----:B------:R-:W-:Y:S01]  /*67a0*/  HADD2.F32 R136, -RZ, R136.H1_H1 ;  /* 0x30000088ff887230 */ /* 0x000fe20000004100 */
[----:B------:R-:W-:Y:S01]  /*67b0*/  F2FP.F16.E4M3.UNPACK_B R142, R159 ;  /* 0x0000009fff8e723e */ /* 0x000fe200020006ff */
[C---:B------:R-:W-:Y:S01]  /*67c0*/  FMUL R58, R76.reuse, R58 ;  /* 0x0000003a4c3a7220 */ /* 0x040fe20000400000 */
[C---:B------:R-:W-:Y:S01]  /*67d0*/  FFMA R55, R81.reuse, R132, R55 ;  /* 0x0000008451377223 */ /* 0x040fe20000000037 */
[C---:B------:R-:W-:Y:S01]  /*67e0*/  FMUL R59, R76.reuse, R59 ;  /* 0x0000003b4c3b7220 */ /* 0x040fe20000400000 */
[C---:B------:R-:W-:Y:S01]  /*67f0*/  FFMA R52, R81.reuse, R133, R52 ;  /* 0x0000008551347223 */ /* 0x040fe20000000034 */
[----:B------:R-:W-:Y:S01]  /*6800*/  F2FP.F16.E4M3.UNPACK_B R80, R159.H1 ;  /* 0x0000009fff50723e */ /* 0x000fe200030006ff */
[C---:B------:R-:W-:Y:S01]  /*6810*/  FFMA R53, R81.reuse, R134, R53 ;  /* 0x0000008651357223 */ /* 0x040fe20000000035 */
[--C-:B------:R-:W-:Y:S02]  /*6820*/  HADD2.F32 R139, -RZ, R140.reuse.H0_H0 ;  /* 0x2000008cff8b7230 */ /* 0x100fe40000004100 */
[C---:B------:R-:W-:Y:S01]  /*6830*/  FFMA R58, R81.reuse, R135, R58 ;  /* 0x00000087513a7223 */ /* 0x040fe2000000003a */
[----:B------:R-:W-:Y:S02]  /*6840*/  HADD2.F32 R140, -RZ, R140.H1_H1 ;  /* 0x3000008cff8c7230 */ /* 0x000fe40000004100 */
[C---:B------:R-:W-:Y:S01]  /*6850*/  FMUL R62, R76.reuse, R62 ;  /* 0x0000003e4c3e7220 */ /* 0x040fe20000400000 */
[--C-:B------:R-:W-:Y:S02]  /*6860*/  HADD2.F32 R141, -RZ, R142.reuse.H0_H0 ;  /* 0x2000008eff8d7230 */ /* 0x100fe40000004100 */
[C---:B------:R-:W-:Y:S01]  /*6870*/  FFMA R59, R81.reuse, R136, R59 ;  /* 0x00000088513b7223 */ /* 0x040fe2000000003b */
[C---:B------:R-:W-:Y:S01]  /*6880*/  FMUL R63, R76.reuse, R63 ;  /* 0x0000003f4c3f7220 */ /* 0x040fe20000400000 */
[C---:B------:R-:W-:Y:S01]  /*6890*/  FFMA R56, R81.reuse, R137, R56 ;  /* 0x0000008951387223 */ /* 0x040fe20000000038 */
[----:B------:R-:W-:Y:S02]  /*68a0*/  HADD2.F32 R142, -RZ, R142.H1_H1 ;  /* 0x3000008eff8e7230 */ /* 0x000fe40000004100 */
[C---:B------:R-:W-:Y:S01]  /*68b0*/  FFMA R57, R81.reuse, R138, R57 ;  /* 0x0000008a51397223 */ /* 0x040fe20000000039 */
[--C-:B------:R-:W-:Y:S02]  /*68c0*/  HADD2.F32 R83, -RZ, R80.reuse.H0_H0 ;  /* 0x20000050ff537230 */ /* 0x100fe40000004100 */
[C---:B------:R-:W-:Y:S01]  /*68d0*/  FFMA R62, R81.reuse, R139, R62 ;  /* 0x0000008b513e7223 */ /* 0x040fe2000000003e */
[----:B------:R-:W-:Y:S02]  /*68e0*/  HADD2.F32 R80, -RZ, R80.H1_H1 ;  /* 0x30000050ff507230 */ /* 0x000fe40000004100 */
[C---:B------:R-:W-:Y:S01]  /*68f0*/  FMUL R66, R76.reuse, R66 ;  /* 0x000000424c427220 */ /* 0x040fe20000400000 */
[----:B------:R-:W-:Y:S01]  /*6900*/  FFMA R63, R81, R140, R63 ;  /* 0x0000008c513f7223 */ /* 0x000fe2000000003f */
[----:B------:R-:W-:Y:S01]  /*6910*/  FMUL R67, R76, R67 ;  /* 0x000000434c437220 */ /* 0x000fe20000400000 */
[----:B------:R-:W-:Y:S01]  /*6920*/  F2FP.SATFINITE.E4M3.F32.PACK_AB_MERGE_C R206, R47, R46, RZ ;  /* 0x0000002e2fce723e */ /* 0x000fe200048070ff */
[----:B------:R-:W-:Y:S01]  /*6930*/  FFMA R60, R81, R141, R60 ;  /* 0x0000008d513c7223 */ /* 0x000fe2000000003c */
[----:B------:R-:W-:Y:S01]  /*6940*/  F2FP.SATFINITE.E4M3.F32.PACK_AB_MERGE_C R207, R51, R50, RZ ;  /* 0x0000003233cf723e */ /* 0x000fe200048070ff */
[C---:B------:R-:W-:Y:S01]  /*6950*/  FFMA R61, R81.reuse, R142, R61 ;  /* 0x0000008e513d7223 */ /* 0x040fe2000000003d */
[C---:B------:R-:W-:Y:S01]  /*6960*/  FFMA R66, R81.reuse, R83, R66 ;  /* 0x0000005351427223 */ /* 0x040fe20000000042 */
[----:B------:R-:W-:Y:S01]  /*6970*/  FFMA R67, R81, R80, R67 ;  /* 0x0000005051437223 */ /* 0x000fe20000000043 */
[----:B------:R-:W-:Y:S02]  /*6980*/  F2FP.SATFINITE.E4M3.F32.PACK_AB_MERGE_C R206, R41, R40, R206 ;  /* 0x0000002829ce723e */ /* 0x000fe400048070ce */
[----:B------:R-:W-:Y:S02]  /*6990*/  F2FP.SATFINITE.E4M3.F32.PACK_AB_MERGE_C R207, R45, R44, R207 ;  /* 0x0000002c2dcf723e */ /* 0x000fe400048070cf */
[----:B------:R-:W-:Y:S02]  /*69a0*/  F2FP.SATFINITE.E4M3.F32.PACK_AB_MERGE_C R208, R55, R54, RZ ;  /* 0x0000003637d0723e */ /* 0x000fe400048070ff */
[----:B------:R-:W-:Y:S01]  /*69b0*/  F2FP.SATFINITE.E4M3.F32.PACK_AB_MERGE_C R209, R59, R58, RZ ;  /* 0x0000003a3bd1723e */ /* 0x000fe200048070ff */
[----:B------:R1:W-:Y:S01]  /*69c0*/  STS.128 [R202+0x6020], R204 ;  /* 0x006020ccca007388 */ /* 0x0003e20000000c00 */
[----:B------:R-:W-:Y:S02]  /*69d0*/  F2FP.SATFINITE.E4M3.F32.PACK_AB_MERGE_C R210, R63, R62, RZ ;  /* 0x0000003e3fd2723e */ /* 0x000fe400048070ff */
[----:B------:R-:W-:Y:S02]  /*69e0*/  F2FP.SATFINITE.E4M3.F32.PACK_AB_MERGE_C R211, R67, R66, RZ ;  /* 0x0000004243d3723e */ /* 0x000fe400048070ff */
[----:B------:R-:W-:Y:S02]  /*69f0*/  F2FP.SATFINITE.E4M3.F32.PACK_AB_MERGE_C R208, R49, R48, R208 ;  /* 0x0000003031d0723e */ /* 0x000fe400048070d0 */
[----:B------:R-:W-:Y:S02]  /*6a00*/  F2FP.SATFINITE.E4M3.F32.PACK_AB_MERGE_C R209, R53, R52, R209 ;  /* 0x0000003435d1723e */ /* 0x000fe400048070d1 */
[----:B------:R-:W-:Y:S02]  /*6a10*/  F2FP.SATFINITE.E4M3.F32.PACK_AB_MERGE_C R210, R57, R56, R210 ;  /* 0x0000003839d2723e */ /* 0x000fe400048070d2 */
[----:B------:R-:W-:Y:S05]  /*6a20*/  F2FP.SATFINITE.E4M3.F32.PACK_AB_MERGE_C R211, R61, R60, R211 ;  /* 0x0000003c3dd3723e */ /* 0x000fea00048070d3 */
[----:B------:R1:W-:Y:S01]  /*6a30*/  STS.128 [R201+0x6010], R208 ;  /* 0x006010d0c9007388 */ /* 0x0003e20000000c00 */
[----:B------:R-:W-:Y:S01]  /*6a40*/  @!PT LDS RZ, [RZ] ;  /* 0x00000000fffff984 */ /* 0x000fe20000000800 */
[----:B------:R-:W-:Y:S01]  /*6a50*/  @!PT LDS RZ, [RZ] ;  /* 0x00000000fffff984 */ /* 0x000fe20000000800 */
[----:B------:R-:W-:Y:S01]  /*6a60*/  @!PT LDS RZ, [RZ] ;  /* 0x00000000fffff984 */ /* 0x000fe20000000800 */
[----:B------:R-:W-:Y:S01]  /*6a70*/  @!PT LDS RZ, [RZ] ;  /* 0x00000000fffff984 */ /* 0x000fe20000000800 */
[----:B------:R2:W-:Y:S07]  /*6a80*/  MEMBAR.ALL.CTA ;  /* 0x0000000000007992 */ /* 0x0005ee0000008000 */
[----:B--2---:R-:W2:Y:S02]  /*6a90*/  FENCE.VIEW.ASYNC.S ;  /* 0x00000000000073c6 */ /* 0x004ea40000000000 */
[----:B--2---:R-:W-:Y:S06]  /*6aa0*/  BAR.SYNC.DEFER_BLOCKING 0x1, 0x80 ;  /* 0x0042000000007b1d */ /* 0x004fec0000010000 */
[----:B------:R-:W-:Y:S05]  /*6ab0*/  @P0 BRA `(.L_x_94) ;  /* 0x0000000000180947 */ /* 0x000fea0003800000 */
[----:B------:R-:W-:Y:S02]  /*6ac0*/  UIADD3 UR6, UP0, UPT, UR52, 0x680, URZ ;  /* 0x0000068034067890 */ /* 0x000fe4000ff1e0ff */
[----:B------:R-:W-:Y:S02]  /*6ad0*/  UIADD3 UR40, UPT, UPT, UR49, 0x6200, UR5 ;  /* 0x0000620031287890 */ /* 0x000fe4000fffe005 */
[----:B------:R-:W-:Y:S01]  /*6ae0*/  UIADD3.X UR7, UPT, UPT, URZ, UR53, URZ, UP0, !UPT ;  /* 0x00000035ff077290 */ /* 0x000fe200087fe4ff */
[----:B------:R-:W-:Y:S08]  /*6af0*/  UMOV UR43, UR36 ;  /* 0x00000024002b7c82 */ /* 0x000ff00008000000 */
[----:B------:R2:W-:Y:S02]  /*6b00*/  UTMASTG.3D [UR40], [UR6] ;  /* 0x00000028060073b5 */ /* 0x0005e40008010000 */
[----:B--2---:R0:W-:Y:S02]  /*6b10*/  UTMACMDFLUSH ;  /* 0x00000000000079b7 */ /* 0x0041e40000000000 */
.L_x_94:
[----:B------:R-:W-:Y:S05]  /*6b20*/  BSYNC.RECONVERGENT B0 ;  /* 0x0000000000007941 */ /* 0x000fea0003800200 */
.L_x_93:
[----:B------:R-:W-:Y:S01]  /*6b30*/  UIADD3 UR40, UPT, UPT, UR54, 0x1, URZ ;  /* 0x0000000136287890 */ /* 0x000fe2000fffe0ff */
[----:B------:R-:W-:Y:S01]  /*6b40*/  ISETP.NE.AND P1, PT, R194, RZ, PT ;  /* 0x000000ffc200720c */ /* 0x000fe20003f25270 */
[----:B------:R-:W-:Y:S01]  /*6b50*/  BSSY.RECONVERGENT B0, `(.L_x_95) ;  /* 0x0000007000007945 */ /* 0x000fe20003800200 */
[----:B------:R-:W-:Y:S01]  /*6b60*/  LEA R4, R176, UR49, 0x3 ;  /* 0x00000031b0047c11 */ /* 0x000fe2000f8e18ff */
[----:B------:R-:W-:Y:S04]  /*6b70*/  UISETP.NE.AND UP0, UPT, UR40, 0x2, UPT ;  /* 0x000000022800788c */ /* 0x000fe8000bf05270 */
[----:B------:R-:W-:Y:S06]  /*6b80*/  USEL UR40, UR40, URZ, UP0 ;  /* 0x000000ff28287287 */ /* 0x000fec0008000000 */
[----:B------:R-:W-:Y:S01]  /*6b90*/  @P1 SHF.L.U32 R3, R175, 0x1f, RZ ;  /* 0x0000001faf031819 */ /* 0x000fe200000006ff */
[----:B------:R-:W-:Y:S05]  /*6ba0*/  @P0 BRA `(.L_x_96) ;  /* 0x0000000000040947 */ /* 0x000fea0003800000 */
[----:B------:R-:W-:Y:S04]  /*6bb0*/  DEPBAR.LE SB0, 0x1 ;  /* 0x000080400000791a */ /* 0x000fe80000000000 */
.L_x_96:
[----:B------:R-:W-:Y:S05]  /*6bc0*/  BSYNC.RECONVERGENT B0 ;  /* 0x0000000000007941 */ /* 0x000fea0003800200 */
.L_x_95:
[----:B------:R-:W-:Y:S06]  /*6bd0*/  BAR.SYNC.DEFER_BLOCKING 0x1, 0x80 ;  /* 0x0042000000007b1d */ /* 0x000fec0000010000 */
[----:B------:R-:W2:Y:S01]  /*6be0*/  @P1 SYNCS.PHASECHK.TRANS64.TRYWAIT P0, [R4+URZ+0x40], R3 ;  /* 0x00004003040015a7 */ /* 0x000ea200080011ff */
[----:B------:R-:W-:Y:S01]  /*6bf0*/  BSSY B1, `(.L_x_97) ;  /* 0x0000023000017945 */ /* 0x000fe20003800000 */
[----:B--2---:R-:W-:Y:S03]  /*6c00*/  @P1 SEL R192, RZ, 0x1, !P0 ;  /* 0x00000001ffc01807 */ /* 0x004fe60004000000 */
[----:B------:R-:W-:Y:S05]  /*6c10*/  @!P1 BRA `(.L_x_98) ;  /* 0x0000000000809947 */ /* 0x000fea0003800000 */
[----:B------:R-:W-:Y:S01]  /*6c20*/  ISETP.NE.AND P1, PT, R193, RZ, PT ;  /* 0x000000ffc100720c */ /* 0x000fe20003f25270 */
[----:B------:R-:W-:Y:S01]  /*6c30*/  BSSY B0, `(.L_x_99) ;  /* 0x000000a000007945 */ /* 0x000fe20003800000 */
[----:B------:R-:W-:Y:S11]  /*6c40*/  ISETP.NE.AND P0, PT, R192, RZ, PT ;  /* 0x000000ffc000720c */ /* 0x000ff60003f05270 */
[----:B------:R-:W-:Y:S04]  /*6c50*/  @P1 IMAD R0, R176, 0x2000, R181 ;  /* 0x00002000b0001824 */ /* 0x000fe800078e02b5 */
[C---:B------:R-:W-:Y:S01]  /*6c60*/  @P1 IMAD.IADD R7, R0.reuse, 0x1, R195 ;  /* 0x0000000100071824 */ /* 0x040fe200078e02c3 */
[----:B------:R-:W-:Y:S03]  /*6c70*/  @P1 IADD3 R6, PT, PT, R0, R200, RZ ;  /* 0x000000c800061210 */ /* 0x000fe60007ffe0ff */
[----:B------:R-:W-:Y:S01]  /*6c80*/  @P1 IMAD.IADD R5, R186, 0x1, R7 ;  /* 0x00000001ba051824 */ /* 0x000fe200078e0207 */
[----:B------:R-:W-:Y:S06]  /*6c90*/  @P0 BRA `(.L_x_100) ;  /* 0x00000000000c0947 */ /* 0x000fec0003800000 */
[----:B------:R-:W-:Y:S04]  /*6ca0*/  SHF.L.U32 R3, R175, 0x1f, RZ ;  /* 0x0000001faf037819 */ /* 0x000fe800000006ff */
[----:B------:R-:W2:Y:S02]  /*6cb0*/  SYNCS.PHASECHK.TRANS64.TRYWAIT P0, [R4+URZ+0x40], R3 ;  /* 0x00004003040075a7 */ /* 0x000ea400080011ff */
[----:B--2---:R-:W-:Y:S05]  /*6cc0*/  @!P0 BRA `(.L_x_101) ;  /* 0x0000003400748947 */ /* 0x004fea0003800000 */
.L_x_100:
[----:B------:R-:W-:Y:S05]  /*6cd0*/  BSYNC B0 ;  /* 0x0000000000007941 */ /* 0x000fea0003800000 */
.L_x_99:
[----:B------:R-:W-:Y:S01]  /*6ce0*/  ISETP.NE.AND P0, PT, R193, RZ, PT ;  /* 0x000000ffc100720c */ /* 0x000fe20003f05270 */
[----:B--2---:R-:W-:Y:S02]  /*6cf0*/  VIADD R4, R4, 0x58 ;  /* 0x0000005804047836 */ /* 0x004fe40000000000 */
        /* <DEDUP_REMOVED lines=14> */
[----:B------:R-:W-:Y:S02]  /*6de0*/  SEL R176, R176, RZ, P0 ;  /* 0x000000ffb0b07207 */ /* 0x000fe40000000000 */
[----:B--2---:R-:W-:Y:S04]  /*6df0*/  SEL R0, RZ, 0x1, P0 ;  /* 0x00000001ff007807 */ /* 0x004fe80000000000 */
[----:B------:R-:W-:Y:S01]  /*6e00*/  LOP3.LUT R175, R175, R0, RZ, 0x3c, !PT ;  /* 0x00000000afaf7212 */ /* 0x000fe200078e3cff */
[----:B-----5:R4:W-:Y:S06]  /*6e10*/  SYNCS.ARRIVE.TRANS64.RED.A1T0 RZ, [R3+URZ], RZ ;  /* 0x000000ff03ff79a7 */ /* 0x0209ec00081004ff */
.L_x_98:
[----:B------:R-:W-:Y:S05]  /*6e20*/  BSYNC B1 ;  /* 0x0000000000017941 */ /* 0x000fea0003800000 */
.L_x_97:
[----:B----4-:R-:W-:Y:S05]  /*6e30*/  VIADD R3, R78, 0x40 ;  /* 0x000000404e037836 */ /* 0x010fea0000000000 */
[----:B------:R-:W-:Y:S04]  /*6e40*/  SHF.R.U32.HI R3, RZ, 0x15, R3 ;  /* 0x00000015ff037819 */ /* 0x000fe80000011603 */
[----:B------:R-:W-:Y:S11]  /*6e50*/  LOP3.LUT P0, RZ, R3, 0x3, R168, 0x48, !PT ;  /* 0x0000000303ff7812 */ /* 0x000ff600078048a8 */
[----:B------:R-:W-:Y:S02]  /*6e60*/  @!UPT UIADD3 URZ, UPT, UPT, URZ, URZ, URZ ;  /* 0x000000fffffff290 */ /* 0x000fe4000fffe0ff */
[----:B------:R-:W-:Y:S05]  /*6e70*/  @!P0 BRA `(.L_x_102) ;  /* 0x0000000000408947 */ /* 0x000fea0003800000 */
[----:B------:R-:W2:Y:S01]  /*6e80*/  LDCU.64 UR8, c[0x4][0x78] ;  /* 0x01000f00ff0877ac */ /* 0x000ea20008000a00 */
[----:B------:R-:W-:Y:S01]  /*6e90*/  MOV R15, 0x0 ;  /* 0x00000000000f7802 */ /* 0x000fe20000000f00 */
[----:B------:R-:W-:Y:S02]  /*6ea0*/  HFMA2 R12, -RZ, RZ, 0, 5.9604644775390625e-08 ;  /* 0x00000001ff0c7431 */ /* 0x000fe400000001ff */
[----:B------:R-:W-:Y:S02]  /*6eb0*/  IMAD.MOV.U32 R8, RZ, RZ, 0x192 ;  /* 0x00000192ff087424 */ /* 0x000fe400078e00ff */
[----:B------:R-:W-:Y:S01]  /*6ec0*/  IMAD.MOV.U32 R13, RZ, RZ, RZ ;  /* 0x000000ffff0d7224 */ /* 0x000fe200078e00ff */
[----:B------:R-:W4:Y:S01]  /*6ed0*/  LDCU.64 UR6, c[0x4][0x80] ;  /* 0x01001000ff0677ac */ /* 0x000f220008000a00 */
[----:B------:R-:W1:Y:S01]  /*6ee0*/  LDC.64 R14, c[0x4][R15] ;  /* 0x010000000f0e7b82 */ /* 0x000e620000000a00 */
[----:B------:R-:W5:Y:S01]  /*6ef0*/  LDCU.64 UR4, c[0x4][0x18] ;  /* 0x01000300ff0477ac */ /* 0x000f620008000a00 */
[----:B--2---:R-:W-:Y:S01]  /*6f00*/  MOV R5, UR9 ;  /* 0x0000000900057c02 */ /* 0x004fe20008000f00 */
[----:B------:R-:W-:Y:S01]  /*6f10*/  IMAD.U32 R4, RZ, RZ, UR8 ;  /* 0x00000008ff047e24 */ /* 0x000fe2000f8e00ff */
[----:B----4-:R-:W-:Y:S01]  /*6f20*/  MOV R7, UR7 ;  /* 0x0000000700077c02 */ /* 0x010fe20008000f00 */
[----:B------:R-:W-:Y:S01]  /*6f30*/  IMAD.U32 R6, RZ, RZ, UR6 ;  /* 0x00000006ff067e24 */ /* 0x000fe2000f8e00ff */
[----:B-----5:R-:W-:Y:S01]  /*6f40*/  MOV R11, UR5 ;  /* 0x00000005000b7c02 */ /* 0x020fe20008000f00 */
[----:B------:R-:W-:Y:S02]  /*6f50*/  IMAD.U32 R10, RZ, RZ, UR4 ;  /* 0x00000004ff0a7e24 */ /* 0x000fe4000f8e00ff */
[----:B------:R-:W-:Y:S07]  /*6f60*/  LEPC R20, `(.L_x_102) ;  /* 0x000000001014794e */ /* 0x000fee0000000000 */
[----:B-1-3--:R-:W-:Y:S05]  /*6f70*/  CALL.ABS.NOINC R14 ;  /* 0x000000000e007343 */ /* 0x00afea0003c00000 */
.L_x_102:
[----:B------:R-:W-:Y:S01]  /*6f80*/  ISETP.NE.AND P0, PT, R183, RZ, PT ;  /* 0x000000ffb700720c */ /* 0x000fe20003f05270 */
[----:B------:R-:W-:Y:S05]  /*6f90*/  WARPSYNC.ALL ;  /* 0x0000000000007948 */ /* 0x000fea0003800000 */
[-C--:B---3--:R-:W-:Y:S01]  /*6fa0*/  F2FP.F16.E4M3.UNPACK_B R4, R145.reuse.H1 ;  /* 0x00000091ff04723e */ /* 0x088fe200030006ff */
[----:B------:R-:W-:Y:S01]  /*6fb0*/  USHF.L.U32 UR8, UR40, 0xd, URZ ;  /* 0x0000000d28087899 */ /* 0x000fe200080006ff */
[----:B------:R-:W-:Y:S01]  /*6fc0*/  F2FP.F16.E4M3.UNPACK_B R5, R145 ;  /* 0x00000091ff05723e */ /* 0x000fe200020006ff */
[----:B------:R-:W-:Y:S01]  /*6fd0*/  BSSY.RECONVERGENT B0, `(.L_x_103) ;  /* 0x0000119000007945 */ /* 0x000fe20003800200 */
[----:B------:R-:W-:Y:S01]  /*6fe0*/  R2UR UR4, R78 ;  /* 0x000000004e0472ca */ /* 0x000fe200000e0000 */
[--C-:B------:R-:W-:Y:S01]  /*6ff0*/  HADD2.F32 R86, -RZ, R4.reuse.H1_H1 ;  /* 0x30000004ff567230 */ /* 0x100fe20000004100 */
[----:B------:R-:W-:Y:S01]  /*7000*/  F2FP.F16.E4M3.UNPACK_B R0, R144.H1 ;  /* 0x00000090ff00723e */ /* 0x000fe200030006ff */
[----:B------:R-:W-:Y:S01]  /*7010*/  HADD2.F32 R87, -RZ, R4.H0_H0 ;  /* 0x20000004ff577230 */ /* 0x000fe20000004100 */
[----:B------:R-:W-:Y:S01]  /*7020*/  F2FP.F16.E4M3.UNPACK_B R4, R146.H1 ;  /* 0x00000092ff04723e */ /* 0x000fe200030006ff */
[--C-:B------:R-:W-:Y:S01]  /*7030*/  HADD2.F32 R85, -RZ, R5.reuse.H0_H0 ;  /* 0x20000005ff557230 */ /* 0x100fe20000004100 */
[----:B-1----:R-:W-:Y:S01]  /*7040*/  F2FP.F16.E4M3.UNPACK_B R123, R154.H1 ;  /* 0x0000009aff7b723e */ /* 0x002fe200030006ff */
[--C-:B------:R-:W-:Y:S01]  /*7050*/  HADD2.F32 R83, -RZ, R0.reuse.H0_H0 ;  /* 0x20000000ff537230 */ /* 0x100fe20000004100 */
[----:B------:R-:W-:Y:S01]  /*7060*/  F2FP.F16.E4M3.UNPACK_B R127, R155.H1 ;  /* 0x0000009bff7f723e */ /* 0x000fe200030006ff */
[----:B------:R-:W-:Y:S01]  /*7070*/  HADD2.F32 R82, -RZ, R0.H1_H1 ;  /* 0x30000000ff527230 */ /* 0x000fe20000004100 */
[----:B------:R-:W-:Y:S01]  /*7080*/  F2FP.F16.E4M3.UNPACK_B R0, R146 ;  /* 0x00000092ff00723e */ /* 0x000fe200020006ff */
[--C-:B------:R-:W-:Y:S01]  /*7090*/  HADD2.F32 R89, -RZ, R4.reuse.H0_H0 ;  /* 0x20000004ff597230 */ /* 0x100fe20000004100 */
[----:B------:R-:W-:Y:S01]  /*70a0*/  F2FP.F16.E4M3.UNPACK_B R129, R156 ;  /* 0x0000009cff81723e */ /* 0x000fe200020006ff */
[----:B------:R-:W-:Y:S01]  /*70b0*/  HADD2.F32 R92, -RZ, R4.H1_H1 ;  /* 0x30000004ff5c7230 */ /* 0x000fe20000004100 */
[----:B------:R-:W-:Y:S01]  /*70c0*/  F2FP.F16.E4M3.UNPACK_B R4, R148 ;  /* 0x00000094ff04723e */ /* 0x000fe200020006ff */
[--C-:B------:R-:W-:Y:S01]  /*70d0*/  HADD2.F32 R88, -RZ, R0.reuse.H0_H0 ;  /* 0x20000000ff587230 */ /* 0x100fe20000004100 */
[----:B------:R-:W-:Y:S01]  /*70e0*/  F2FP.F16.E4M3.UNPACK_B R133, R157 ;  /* 0x0000009dff85723e */ /* 0x000fe200020006ff */
[----:B------:R-:W-:Y:S01]  /*70f0*/  HADD2.F32 R90, -RZ, R0.H1_H1 ;  /* 0x30000000ff5a7230 */ /* 0x000fe20000004100 */
[-C--:B------:R-:W-:Y:S01]  /*7100*/  F2FP.F16.E4M3.UNPACK_B R0, R147.reuse.H1 ;  /* 0x00000093ff00723e */ /* 0x080fe200030006ff */
[----:B------:R-:W-:Y:S01]  /*7110*/  HADD2.F32 R84, -RZ, R5.H1_H1 ;  /* 0x30000005ff547230 */ /* 0x000fe20000004100 */
[----:B------:R-:W-:Y:S01]  /*7120*/  F2FP.F16.E4M3.UNPACK_B R5, R147 ;  /* 0x00000093ff05723e */ /* 0x000fe200020006ff */
[--C-:B------:R-:W-:Y:S01]  /*7130*/  HADD2.F32 R95, -RZ, R4.reuse.H0_H0 ;  /* 0x20000004ff5f7230 */ /* 0x100fe20000004100 */
[----:B------:R-:W-:Y:S01]  /*7140*/  F2FP.F16.E4M3.UNPACK_B R80, R144 ;  /* 0x00000090ff50723e */ /* 0x000fe200020006ff */
[----:B------:R-:W-:Y:S01]  /*7150*/  HADD2.F32 R98, -RZ, R4.H1_H1 ;  /* 0x30000004ff627230 */ /* 0x000fe20000004100 */
[-C--:B------:R-:W-:Y:S01]  /*7160*/  F2FP.F16.E4M3.UNPACK_B R4, R149.reuse.H1 ;  /* 0x00000095ff04723e */ /* 0x080fe200030006ff */
[--C-:B------:R-:W-:Y:S01]  /*7170*/  HADD2.F32 R93, -RZ, R0.reuse.H0_H0 ;  /* 0x20000000ff5d7230 */ /* 0x100fe20000004100 */
[----:B------:R-:W-:Y:S01]  /*7180*/  F2FP.F16.E4M3.UNPACK_B R137, R158 ;  /* 0x0000009eff89723e */ /* 0x000fe200020006ff */
[----:B------:R-:W-:Y:S01]  /*7190*/  HADD2.F32 R96, -RZ, R0.H1_H1 ;  /* 0x30000000ff607230 */ /* 0x000fe20000004100 */
[----:B------:R-:W-:Y:S01]  /*71a0*/  F2FP.F16.E4M3.UNPACK_B R0, R148.H1 ;  /* 0x00000094ff00723e */ /* 0x000fe200030006ff */
[--C-:B------:R-:W-:Y:S01]  /*71b0*/  HADD2.F32 R91, -RZ, R5.reuse.H0_H0 ;  /* 0x20000005ff5b7230 */ /* 0x100fe20000004100 */
[----:B------:R-:W-:Y:S01]  /*71c0*/  F2FP.F16.E4M3.UNPACK_B R139, R158.H1 ;  /* 0x0000009eff8b723e */ /* 0x000fe200030006ff */
[----:B------:R-:W-:Y:S01]  /*71d0*/  HADD2.F32 R94, -RZ, R5.H1_H1 ;  /* 0x30000005ff5e7230 */ /* 0x000fe20000004100 */
[----:B------:R-:W-:Y:S01]  /*71e0*/  F2FP.F16.E4M3.UNPACK_B R5, R149 ;  /* 0x00000095ff05723e */ /* 0x000fe200020006ff */
[--C-:B------:R-:W-:Y:S02]  /*71f0*/  HADD2.F32 R101, -RZ, R4.reuse.H0_H0 ;  /* 0x20000004ff657230 */ /* 0x100fe40000004100 */
[----:B------:R-:W-:Y:S01]  /*7200*/  HADD2.F32 R104, -RZ, R4.H1_H1 ;  /* 0x30000004ff687230 */ /* 0x000fe20000004100 */
[-C--:B------:R-:W-:Y:S01]  /*7210*/  F2FP.F16.E4M3.UNPACK_B R4, R150.reuse.H1 ;  /* 0x00000096ff04723e */ /* 0x080fe200030006ff */
[--C-:B------:R-:W-:Y:S02]  /*7220*/  HADD2.F32 R97, -RZ, R0.reuse.H0_H0 ;  /* 0x20000000ff617230 */ /* 0x100fe40000004100 */
[----:B------:R-:W-:Y:S01]  /*7230*/  HADD2.F32 R100, -RZ, R0.H1_H1 ;  /* 0x30000000ff647230 */ /* 0x000fe20000004100 */
[----:B------:R-:W-:Y:S01]  /*7240*/  F2FP.F16.E4M3.UNPACK_B R0, R150 ;  /* 0x00000096ff00723e */ /* 0x000fe200020006ff */
[--C-:B------:R-:W-:Y:S02]  /*7250*/  HADD2.F32 R99, -RZ, R5.reuse.H0_H0 ;  /* 0x20000005ff637230 */ /* 0x100fe40000004100 */
[----:B------:R-:W-:Y:S01]  /*7260*/  HADD2.F32 R102, -RZ, R5.H1_H1 ;  /* 0x30000005ff667230 */ /* 0x000fe20000004100 */
[-C--:B------:R-:W-:Y:S01]  /*7270*/  F2FP.F16.E4M3.UNPACK_B R5, R151.reuse ;  /* 0x00000097ff05723e */ /* 0x080fe200020006ff */
[--C-:B------:R-:W-:Y:S02]  /*7280*/  HADD2.F32 R105, -RZ, R4.reuse.H0_H0 ;  /* 0x20000004ff697230 */ /* 0x100fe40000004100 */
[----:B------:R-:W-:Y:S01]  /*7290*/  HADD2.F32 R108, -RZ, R4.H1_H1 ;  /* 0x30000004ff6c7230 */ /* 0x000fe20000004100 */
[-C--:B------:R-:W-:Y:S01]  /*72a0*/  F2FP.F16.E4M3.UNPACK_B R4, R152.reuse ;  /* 0x00000098ff04723e */ /* 0x080fe200020006ff */
[--C-:B------:R-:W-:Y:S02]  /*72b0*/  HADD2.F32 R103, -RZ, R0.reuse.H0_H0 ;  /* 0x20000000ff677230 */ /* 0x100fe40000004100 */
[----:B------:R-:W-:Y:S01]  /*72c0*/  HADD2.F32 R106, -RZ, R0.H1_H1 ;  /* 0x30000000ff6a7230 */ /* 0x000fe20000004100 */
[----:B------:R-:W-:Y:S01]  /*72d0*/  F2FP.F16.E4M3.UNPACK_B R0, R151.H1 ;  /* 0x00000097ff00723e */ /* 0x000fe200030006ff */
        /* <DEDUP_REMOVED lines=8> */
[----:B------:R-:W-:Y:S01]  /*7360*/  F2FP.F16.E4M3.UNPACK_B R0, R152.H1 ;  /* 0x00000098ff00723e */ /* 0x000fe200030006ff */
[--C-:B------:R-:W-:Y:S02]  /*7370*/  HADD2.F32 R115, -RZ, R5.reuse.H0_H0 ;  /* 0x20000005ff737230 */ /* 0x100fe40000004100 */
[----:B------:R-:W-:Y:S02]  /*7380*/  HADD2.F32 R118, -RZ, R5.H1_H1 ;  /* 0x30000005ff767230 */ /* 0x000fe40000004100 */
[--C-:B------:R-:W-:Y:S02]  /*7390*/  HADD2.F32 R117, -RZ, R4.reuse.H0_H0 ;  /* 0x20000004ff757230 */ /* 0x100fe40000004100 */
[----:B------:R-:W-:Y:S02]  /*73a0*/  HADD2.F32 R120, -RZ, R4.H1_H1 ;  /* 0x30000004ff787230 */ /* 0x000fe40000004100 */
[--C-:B------:R-:W-:Y:S01]  /*73b0*/  HADD2.F32 R113, -RZ, R0.reuse.H0_H0 ;  /* 0x20000000ff717230 */ /* 0x100fe20000004100 */
[----:B------:R-:W1:Y:S01]  /*73c0*/  LDTM.x64 R4, tmem[UR4+0x40] ;  /* 0x00004004000479ee */ /* 0x000e620008340000 */
[----:B------:R-:W-:Y:S01]  /*73d0*/  HADD2.F32 R116, -RZ, R0.H1_H1 ;  /* 0x30000000ff747230 */ /* 0x000fe20000004100 */
[----:B------:R-:W-:Y:S01]  /*73e0*/  F2FP.F16.E4M3.UNPACK_B R0, R154 ;  /* 0x0000009aff00723e */ /* 0x000fe200020006ff */
[--C-:B------:R-:W-:Y:S02]  /*73f0*/  HADD2.F32 R121, -RZ, R123.reuse.H0_H0 ;  /* 0x2000007bff797230 */ /* 0x100fe40000004100 */
[----:B------:R-:W-:Y:S02]  /*7400*/  HADD2.F32 R124, -RZ, R123.H1_H1 ;  /* 0x3000007bff7c7230 */ /* 0x000fe40000004100 */
[--C-:B------:R-:W-:Y:S02]  /*7410*/  HADD2.F32 R119, -RZ, R0.reuse.H0_H0 ;  /* 0x20000000ff777230 */ /* 0x100fe40000004100 */
[----:B------:R-:W-:Y:S01]  /*7420*/  HADD2.F32 R122, -RZ, R0.H1_H1 ;  /* 0x30000000ff7a7230 */ /* 0x000fe20000004100 */
[----:B------:R-:W-:Y:S01]  /*7430*/  F2FP.F16.E4M3.UNPACK_B R0, R155 ;  /* 0x0000009bff00723e */ /* 0x000fe200020006ff */
[--C-:B------:R-:W-:Y:S02]  /*7440*/  HADD2.F32 R125, -RZ, R127.reuse.H0_H0 ;  /* 0x2000007fff7d7230 */ /* 0x100fe40000004100 */
[----:B------:R-:W-:Y:S02]  /*7450*/  HADD2.F32 R128, -RZ, R127.H1_H1 ;  /* 0x3000007fff807230 */ /* 0x000fe40000004100 */
[--C-:B------:R-:W-:Y:S02]  /*7460*/  HADD2.F32 R123, -RZ, R0.reuse.H0_H0 ;  /* 0x20000000ff7b7230 */ /* 0x100fe40000004100 */
[----:B------:R-:W-:Y:S01]  /*7470*/  HADD2.F32 R126, -RZ, R0.H1_H1 ;  /* 0x30000000ff7e7230 */ /* 0x000fe20000004100 */
[----:B------:R-:W-:Y:S01]  /*7480*/  F2FP.F16.E4M3.UNPACK_B R0, R156.H1 ;  /* 0x0000009cff00723e */ /* 0x000fe200030006ff */
[--C-:B------:R-:W-:Y:S02]  /*7490*/  HADD2.F32 R127, -RZ, R129.reuse.H0_H0 ;  /* 0x20000081ff7f7230 */ /* 0x100fe40000004100 */
[----:B------:R-:W-:Y:S02]  /*74a0*/  HADD2.F32 R130, -RZ, R129.H1_H1 ;  /* 0x30000081ff827230 */ /* 0x000fe40000004100 */
[--C-:B------:R-:W-:Y:S02]  /*74b0*/  HADD2.F32 R129, -RZ, R0.reuse.H0_H0 ;  /* 0x20000000ff817230 */ /* 0x100fe40000004100 */
[C---:B-1----:R-:W-:Y:S01]  /*74c0*/  FMUL R6, R76.reuse, R6 ;  /* 0x000000064c067220 */ /* 0x042fe20000400000 */
[----:B------:R-:W-:Y:S01]  /*74d0*/  HADD2.F32 R132, -RZ, R0.H1_H1 ;  /* 0x30000000ff847230 */ /* 0x000fe20000004100 */
[----:B------:R-:W-:Y:S01]  /*74e0*/  F2FP.F16.E4M3.UNPACK_B R0, R157.H1 ;  /* 0x0000009dff00723e */ /* 0x000fe200030006ff */
[--C-:B------:R-:W-:Y:S02]  /*74f0*/  HADD2.F32 R131, -RZ, R133.reuse.H0_H0 ;  /* 0x20000085ff837230 */ /* 0x100fe40000004100 */
[C---:B------:R-:W-:Y:S01]  /*7500*/  FMUL R7, R76.reuse, R7 ;  /* 0x000000074c077220 */ /* 0x040fe20000400000 */
[----:B------:R-:W-:Y:S02]  /*7510*/  HADD2.F32 R134, -RZ, R133.H1_H1 ;  /* 0x30000085ff867230 */ /* 0x000fe40000004100 */
[C---:B------:R-:W-:Y:S01]  /*7520*/  FMUL R10, R76.reuse, R10 ;  /* 0x0000000a4c0a7220 */ /* 0x040fe20000400000 */
[----:B------:R-:W-:Y:S02]  /*7530*/  HADD2.F32 R3, -RZ, R80.H0_H0 ;  /* 0x20000050ff037230 */ /* 0x000fe40000004100 */
[C---:B------:R-:W-:Y:S01]  /*7540*/  FMUL R11, R76.reuse, R11 ;  /* 0x0000000b4c0b7220 */ /* 0x040fe20000400000 */
[--C-:B------:R-:W-:Y:S02]  /*7550*/  HADD2.F32 R133, -RZ, R0.reuse.H0_H0 ;  /* 0x20000000ff857230 */ /* 0x100fe40000004100 */
[----:B------:R-:W-:Y:S02]  /*7560*/  HADD2.F32 R136, -RZ, R0.H1_H1 ;  /* 0x30000000ff887230 */ /* 0x000fe40000004100 */
[C---:B------:R-:W-:Y:S01]  /*7570*/  FMUL R0, R76.reuse, R4 ;  /* 0x000000044c007220 */ /* 0x040fe20000400000 */
[----:B------:R-:W-:Y:S02]  /*7580*/  HADD2.F32 R80, -RZ, R80.H1_H1 ;  /* 0x30000050ff507230 */ /* 0x000fe40000004100 */
[C---:B------:R-:W-:Y:S01]  /*7590*/  FMUL R4, R76.reuse, R8 ;  /* 0x000000084c047220 */ /* 0x040fe20000400000 */
[--C-:B------:R-:W-:Y:S02]  /*75a0*/  HADD2.F32 R135, -RZ, R137.reuse.H0_H0 ;  /* 0x20000089ff877230 */ /* 0x100fe40000004100 */
[C---:B------:R-:W-:Y:S01]  /*75b0*/  FFMA R0, R81.reuse, R3, R0 ;  /* 0x0000000351007223 */ /* 0x040fe20000000000 */
[C---:B------:R-:W-:Y:S01]  /*75c0*/  FMUL R3, R76.reuse, R5 ;  /* 0x000000054c037220 */ /* 0x040fe20000400000 */
[C---:B------:R-:W-:Y:S01]  /*75d0*/  FMUL R5, R76.reuse, R9 ;  /* 0x000000094c057220 */ /* 0x040fe20000400000 */
[----:B------:R-:W-:Y:S01]  /*75e0*/  HADD2.F32 R138, -RZ, R137.H1_H1 ;  /* 0x30000089ff8a7230 */ /* 0x000fe20000004100 */
[----:B------:R-:W-:Y:S01]  /*75f0*/  F2FP.F16.E4M3.UNPACK_B R8, R159 ;  /* 0x0000009fff08723e */ /* 0x000fe200020006ff */
[C---:B------:R-:W-:Y:S01]  /*7600*/  FFMA R3, R81.reuse, R80, R3 ;  /* 0x0000005051037223 */ /* 0x040fe20000000003 */
[C---:B------:R-:W-:Y:S01]  /*7610*/  FFMA R6, R81.reuse, R83, R6 ;  /* 0x0000005351067223 */ /* 0x040fe20000000006 */
[C---:B------:R-:W-:Y:S01]  /*7620*/  FFMA R7, R81.reuse, R82, R7 ;  /* 0x0000005251077223 */ /* 0x040fe20000000007 */
        /* <DEDUP_REMOVED lines=10> */
[----:B------:R-:W-:Y:S01]  /*76d0*/  F2FP.SATFINITE.E4M3.F32.PACK_AB_MERGE_C R86, R11, R10, RZ ;  /* 0x0000000a0b56723e */ /* 0x000fe200048070ff */
[C---:B------:R-:W-:Y:S01]  /*76e0*/  FFMA R6, R81.reuse, R88, R6 ;  /* 0x0000005851067223 */ /* 0x040fe20000000006 */
[C---:B------:R-:W-:Y:S01]  /*76f0*/  FFMA R7, R81.reuse, R90, R7 ;  /* 0x0000005a51077223 */ /* 0x040fe20000000007 */
[C---:B------:R-:W-:Y:S01]  /*7700*/  FMUL R10, R76.reuse, R16 ;  /* 0x000000104c0a7220 */ /* 0x040fe20000400000 */
[C---:B------:R-:W-:Y:S01]  /*7710*/  FMUL R11, R76.reuse, R17 ;  /* 0x000000114c0b7220 */ /* 0x040fe20000400000 */
[--C-:B------:R-:W-:Y:S02]  /*7720*/  HADD2.F32 R85, -RZ, R9.reuse.H0_H0 ;  /* 0x20000009ff557230 */ /* 0x100fe40000004100 */
[C---:B------:R-:W-:Y:S01]  /*7730*/  FMUL R8, R76.reuse, R14 ;  /* 0x0000000e4c087220 */ /* 0x040fe20000400000 */
[----:B------:R-:W-:Y:S02]  /*7740*/  HADD2.F32 R82, -RZ, R9.H1_H1 ;  /* 0x30000009ff527230 */ /* 0x000fe40000004100 */
[C---:B------:R-:W-:Y:S01]  /*7750*/  FMUL R14, R76.reuse, R20 ;  /* 0x000000144c0e7220 */ /* 0x040fe20000400000 */
[C---:B------:R-:W-:Y:S01]  /*7760*/  FMUL R20, R76.reuse, R26 ;  /* 0x0000001a4c147220 */ /* 0x040fe20000400000 */
[C---:B------:R-:W-:Y:S01]  /*7770*/  FFMA R8, R81.reuse, R89, R8 ;  /* 0x0000005951087223 */ /* 0x040fe20000000008 */
[C---:B------:R-:W-:Y:S01]  /*7780*/  FMUL R26, R76.reuse, R32 ;  /* 0x000000204c1a7220 */ /* 0x040fe20000400000 */
[C---:B------:R-:W-:Y:S01]  /*7790*/  FMUL R9, R76.reuse, R15 ;  /* 0x0000000f4c097220 */ /* 0x040fe20000400000 */
[C---:B------:R-:W-:Y:S01]  /*77a0*/  FMUL R15, R76.reuse, R21 ;  /* 0x000000154c0f7220 */ /* 0x040fe20000400000 */
[C---:B------:R-:W-:Y:S01]  /*77b0*/  FMUL R12, R76.reuse, R18 ;  /* 0x000000124c0c7220 */ /* 0x040fe20000400000 */
[C---:B------:R-:W-:Y:S01]  /*77c0*/  FMUL R18, R76.reuse, R24 ;  /* 0x000000184c127220 */ /* 0x040fe20000400000 */
[C---:B------:R-:W-:Y:S01]  /*77d0*/  FFMA R9, R81.reuse, R92, R9 ;  /* 0x0000005c51097223 */ /* 0x040fe20000000009 */
[C---:B------:R-:W-:Y:S01]  /*77e0*/  FFMA R10, R81.reuse, R91, R10 ;  /* 0x0000005b510a7223 */ /* 0x040fe2000000000a */
[C---:B------:R-:W-:Y:S01]  /*77f0*/  FFMA R11, R81.reuse, R94, R11 ;  /* 0x0000005e510b7223 */ /* 0x040fe2000000000b */
[----:B------:R-:W-:Y:S01]  /*7800*/  FFMA R12, R81, R93, R12 ;  /* 0x0000005d510c7223 */ /* 0x000fe2000000000c */
[C---:B------:R-:W-:Y:S01]  /*7810*/  FMUL R13, R76.reuse, R19 ;  /* 0x000000134c0d7220 */ /* 0x040fe20000400000 */
[----:B------:R-:W-:Y:S01]  /*7820*/  F2FP.SATFINITE.E4M3.F32.PACK_AB_MERGE_C R8, R9, R8, RZ ;  /* 0x000000080908723e */ /* 0x000fe200048070ff */
        /* <DEDUP_REMOVED lines=10> */
[C---:B------:R-:W-:Y:S01]  /*78d0*/  FMUL R21, R76.reuse, R27 ;  /* 0x0000001b4c157220 */ /* 0x040fe20000400000 */
[C---:B------:R-:W-:Y:S01]  /*78e0*/  FMUL R27, R76.reuse, R33 ;  /* 0x000000214c1b7220 */ /* 0x040fe20000400000 */
[C---:B------:R-:W-:Y:S01]  /*78f0*/  FFMA R17, R81.reuse, R100, R17 ;  /* 0x0000006451117223 */ /* 0x040fe20000000011 */
[C---:B------:R-:W-:Y:S01]  /*7900*/  FFMA R18, R81.reuse, R99, R18 ;  /* 0x0000006351127223 */ /* 0x040fe20000000012 */
[C---:B------:R-:W-:Y:S01]  /*7910*/  FFMA R19, R81.reuse, R102, R19 ;  /* 0x0000006651137223 */ /* 0x040fe20000000013 */
[C---:B------:R-:W-:Y:S01]  /*7920*/  FFMA R20, R81.reuse, R101, R20 ;  /* 0x0000006551147223 */ /* 0x040fe20000000014 */
[C---:B------:R-:W-:Y:S01]  /*7930*/  FFMA R21, R81.reuse, R104, R21 ;  /* 0x0000006851157223 */ /* 0x040fe20000000015 */
[C---:B------:R-:W-:Y:S01]  /*7940*/  FFMA R22, R81.reuse, R103, R22 ;  /* 0x0000006751167223 */ /* 0x040fe20000000016 */
[----:B------:R-:W-:Y:S01]  /*7950*/  FFMA R23, R81, R106, R23 ;  /* 0x0000006a51177223 */ /* 0x000fe20000000017 */
[----:B------:R-:W-:Y:S01]  /*7960*/  F2FP.SATFINITE.E4M3.F32.PACK_AB_MERGE_C R16, R17, R16, RZ ;  /* 0x000000101110723e */ /* 0x000fe200048070ff */
[C---:B------:R-:W-:Y:S01]  /*7970*/  FMUL R24, R76.reuse, R30 ;  /* 0x0000001e4c187220 */ /* 0x040fe20000400000 */
[----:B------:R-:W-:Y:S01]  /*7980*/  F2FP.SATFINITE.E4M3.F32.PACK_AB_MERGE_C R21, R21, R20, RZ ;  /* 0x000000141515723e */ /* 0x000fe200048070ff */
[C---:B------:R-:W-:Y:S01]  /*7990*/  FMUL R30, R76.reuse, R36 ;  /* 0x000000244c1e7220 */ /* 0x040fe20000400000 */
[----:B------:R-:W-:Y:S01]  /*79a0*/  F2FP.SATFINITE.E4M3.F32.PACK_AB_MERGE_C R20, R15, R14, R16 ;  /* 0x0000000e0f14723e */ /* 0x000fe20004807010 */
[----:B------:R-:W-:Y:S01]  /*79b0*/  FFMA R24, R81, R105, R24 ;  /* 0x0000006951187223 */ /* 0x000fe20000000018 */
[----:B------:R-:W-:Y:S01]  /*79c0*/  F2FP.SATFINITE.E4M3.F32.PACK_AB_MERGE_C R21, R19, R18, R21 ;  /* 0x000000121315723e */ /* 0x000fe20004807015 */
[C---:B------:R-:W-:Y:S01]  /*79d0*/  FMUL R36, R76.reuse, R42 ;  /* 0x0000002a4c247220 */ /* 0x040fe20000400000 */
        /* <DEDUP_REMOVED lines=13> */
[----:B------:R-:W-:Y:S01]  /*7ab0*/  FFMA R29, R81, R112, R29 ;  /* 0x00000070511d7223 */ /* 0x000fe2000000001d */
[----:B------:R-:W-:Y:S01]  /*7ac0*/  F2FP.SATFINITE.E4M3.F32.PACK_AB_MERGE_C R22, R23, R22, R24 ;  /* 0x000000161716723e */ /* 0x000fe20004807018 */
[C---:B------:R-:W-:Y:S01]  /*7ad0*/  FFMA R30, R81.reuse, R111, R30 ;  /* 0x0000006f511e7223 */ /* 0x040fe2000000001e */
[C---:B------:R-:W-:Y:S01]  /*7ae0*/  FFMA R31, R81.reuse, R114, R31 ;  /* 0x00000072511f7223 */ /* 0x040fe2000000001f */
[----:B------:R-:W-:Y:S01]  /*7af0*/  FFMA R32, R81, R113, R32 ;  /* 0x0000007151207223 */ /* 0x000fe20000000020 */
[----:B------:R-:W-:Y:S01]  /*7b00*/  F2FP.SATFINITE.E4M3.F32.PACK_AB_MERGE_C R23, R29, R28, RZ ;  /* 0x0000001c1d17723e */ /* 0x000fe200048070ff */
[C---:B------:R-:W-:Y:S01]  /*7b10*/  FMUL R38, R76.reuse, R44 ;  /* 0x0000002c4c267220 */ /* 0x040fe20000400000 */
[C---:B------:R-:W-:Y:S01]  /*7b20*/  FMUL R33, R76.reuse, R39 ;  /* 0x000000274c217220 */ /* 0x040fe20000400000 */
[C---:B------:R-:W-:Y:S01]  /*7b30*/  FMUL R39, R76.reuse, R45 ;  /* 0x0000002d4c277220 */ /* 0x040fe20000400000 */
[----:B------:R-:W-:Y:S01]  /*7b40*/  F2FP.SATFINITE.E4M3.F32.PACK_AB_MERGE_C R23, R27, R26, R23 ;  /* 0x0000001a1b17723e */ /* 0x000fe20004807017 */
[C---:B------:R-:W-:Y:S01]  /*7b50*/  FMUL R37, R76.reuse, R43 ;  /* 0x0000002b4c257220 */ /* 0x040fe20000400000 */
[C---:B------:R-:W-:Y:S01]  /*7b60*/  FFMA R33, R81.reuse, R116, R33 ;  /* 0x0000007451217223 */ /* 0x040fe20000000021 */
[C---:B------:R-:W-:Y:S01]  /*7b70*/  FFMA R34, R81.reuse, R115, R34 ;  /* 0x0000007351227223 */ /* 0x040fe20000000022 */
[C---:B------:R-:W-:Y:S01]  /*7b80*/  FFMA R35, R81.reuse, R118, R35 ;  /* 0x0000007651237223 */ /* 0x040fe20000000023 */
[----:B------:R-:W-:Y:S01]  /*7b90*/  FFMA R36, R81, R117, R36 ;  /* 0x0000007551247223 */ /* 0x000fe20000000024 */
[C---:B------:R-:W-:Y:S01]  /*7ba0*/  FMUL R40, R76.reuse, R46 ;  /* 0x0000002e4c287220 */ /* 0x040fe20000400000 */
[----:B------:R-:W-:Y:S01]  /*7bb0*/  F2FP.SATFINITE.E4M3.F32.PACK_AB_MERGE_C R32, R33, R32, RZ ;  /* 0x000000202120723e */ /* 0x000fe200048070ff */
[C---:B------:R-:W-:Y:S01]  /*7bc0*/  FFMA R37, R81.reuse, R120, R37 ;  /* 0x0000007851257223 */ /* 0x040fe20000000025 */
[C---:B------:R-:W-:Y:S01]  /*7bd0*/  FMUL R41, R76.reuse, R47 ;  /* 0x0000002f4c297220 */ /* 0x040fe20000400000 */
[C---:B------:R-:W-:Y:S01]  /*7be0*/  FFMA R38, R81.reuse, R119, R38 ;  /* 0x0000007751267223 */ /* 0x040fe20000000026 */
[----:B------:R-:W-:Y:S01]  /*7bf0*/  FFMA R39, R81, R122, R39 ;  /* 0x0000007a51277223 */ /* 0x000fe20000000027 */
[C---:B------:R-:W-:Y:S01]  /*7c00*/  FMUL R43, R76.reuse, R49 ;  /* 0x000000314c2b7220 */ /* 0x040fe20000400000 */
[----:B------:R-:W-:Y:S01]  /*7c10*/  F2FP.SATFINITE.E4M3.F32.PACK_AB_MERGE_C R37, R37, R36, RZ ;  /* 0x000000242525723e */ /* 0x000fe200048070ff */
[C---:B------:R-:W-:Y:S01]  /*7c20*/  FFMA R40, R81.reuse, R121, R40 ;  /* 0x0000007951287223 */ /* 0x040fe20000000028 */
[C---:B------:R-:W-:Y:S01]  /*7c30*/  FMUL R44, R76.reuse, R50 ;  /* 0x000000324c2c7220 */ /* 0x040fe20000400000 */
[C---:B------:R-:W-:Y:S01]  /*7c40*/  FFMA R41, R81.reuse, R124, R41 ;  /* 0x0000007c51297223 */ /* 0x040fe20000000029 */
[C---:B------:R-:W-:Y:S01]  /*7c50*/  FMUL R45, R76.reuse, R51 ;  /* 0x000000334c2d7220 */ /* 0x040fe20000400000 */
[C---:B------:R-:W-:Y:S01]  /*7c60*/  FFMA R42, R81.reuse, R123, R42 ;  /* 0x0000007b512a7223 */ /* 0x040fe2000000002a */
[C---:B------:R-:W-:Y:S01]  /*7c70*/  FMUL R46, R76.reuse, R52 ;  /* 0x000000344c2e7220 */ /* 0x040fe20000400000 */
[C---:B------:R-:W-:Y:S01]  /*7c80*/  FFMA R43, R81.reuse, R126, R43 ;  /* 0x0000007e512b7223 */ /* 0x040fe2000000002b */
[C---:B------:R-:W-:Y:S01]  /*7c90*/  FMUL R47, R76.reuse, R53 ;  /* 0x000000354c2f7220 */ /* 0x040fe20000400000 */
[C---:B------:R-:W-:Y:S01]  /*7ca0*/  FMUL R48, R76.reuse, R54 ;  /* 0x000000364c307220 */ /* 0x040fe20000400000 */
[C---:B------:R-:W-:Y:S01]  /*7cb0*/  FMUL R49, R76.reuse, R55 ;  /* 0x000000374c317220 */ /* 0x040fe20000400000 */
[C---:B------:R-:W-:Y:S01]  /*7cc0*/  FMUL R52, R76.reuse, R58 ;  /* 0x0000003a4c347220 */ /* 0x040fe20000400000 */
[C---:B------:R-:W-:Y:S01]  /*7cd0*/  FMUL R53, R76.reuse, R59 ;  /* 0x0000003b4c357220 */ /* 0x040fe20000400000 */
[C---:B------:R-:W-:Y:S01]  /*7ce0*/  FMUL R54, R76.reuse, R60 ;  /* 0x0000003c4c367220 */ /* 0x040fe20000400000 */
[C---:B------:R-:W-:Y:S01]  /*7cf0*/  FMUL R55, R76.reuse, R61 ;  /* 0x0000003d4c377220 */ /* 0x040fe20000400000 */
[C---:B------:R-:W-:Y:S01]  /*7d00*/  FFMA R44, R81.reuse, R125, R44 ;  /* 0x0000007d512c7223 */ /* 0x040fe2000000002c */
[C---:B------:R-:W-:Y:S01]  /*7d10*/  FMUL R58, R76.reuse, R64 ;  /* 0x000000404c3a7220 */ /* 0x040fe20000400000 */
[C---:B------:R-:W-:Y:S01]  /*7d20*/  FMUL R59, R76.reuse, R65 ;  /* 0x000000414c3b7220 */ /* 0x040fe20000400000 */
[C---:B------:R-:W-:Y:S01]  /*7d30*/  FMUL R60, R76.reuse, R66 ;  /* 0x000000424c3c7220 */ /* 0x040fe20000400000 */
[C---:B------:R-:W-:Y:S01]  /*7d40*/  FMUL R61, R76.reuse, R67 ;  /* 0x000000434c3d7220 */ /* 0x040fe20000400000 */
[----:B------:R-:W-:Y:S01]  /*7d50*/  FFMA R45, R81, R128, R45 ;  /* 0x00000080512d7223 */ /* 0x000fe2000000002d */
[----:B------:R-:W-:Y:S01]  /*7d60*/  F2FP.SATFINITE.E4M3.F32.PACK_AB_MERGE_C R64, R3, R0, R84 ;  /* 0x000000000340723e */ /* 0x000fe20004807054 */
[----:B------:R-:W-:Y:S01]  /*7d70*/  FFMA R46, R81, R127, R46 ;  /* 0x0000007f512e7223 */ /* 0x000fe2000000002e */
[----:B------:R-:W-:Y:S01]  /*7d80*/  F2FP.SATFINITE.E4M3.F32.PACK_AB_MERGE_C R65, R5, R4, R86 ;  /* 0x000000040541723e */ /* 0x000fe20004807056 */
[C---:B------:R-:W-:Y:S01]  /*7d90*/  FMUL R50, R76.reuse, R56 ;  /* 0x000000384c327220 */ /* 0x040fe20000400000 */
[----:B------:R-:W-:Y:S01]  /*7da0*/  F2FP.SATFINITE.E4M3.F32.PACK_AB_MERGE_C R66, R7, R6, R8 ;  /* 0x000000060742723e */ /* 0x000fe20004807008 */
[----:B------:R-:W-:Y:S01]  /*7db0*/  FFMA R47, R81, R130, R47 ;  /* 0x00000082512f7223 */ /* 0x000fe2000000002f */
[----:B------:R-:W-:Y:S01]  /*7dc0*/  F2FP.SATFINITE.E4M3.F32.PACK_AB_MERGE_C R67, R11, R10, R12 ;  /* 0x0000000a0b43723e */ /* 0x000fe2000480700c */
[C---:B------:R-:W-:Y:S01]  /*7dd0*/  FMUL R51, R76.reuse, R57 ;  /* 0x000000394c337220 */ /* 0x040fe20000400000 */
[C---:B------:R-:W-:Y:S01]  /*7de0*/  FFMA R48, R81.reuse, R129, R48 ;  /* 0x0000008151307223 */ /* 0x040fe20000000030 */
[C---:B------:R-:W-:Y:S01]  /*7df0*/  FFMA R49, R81.reuse, R132, R49 ;  /* 0x0000008451317223 */ /* 0x040fe20000000031 */
[----:B------:R-:W-:Y:S01]  /*7e00*/  FFMA R50, R81, R131, R50 ;  /* 0x0000008351327223 */ /* 0x000fe20000000032 */
[----:B------:R1:W-:Y:S01]  /*7e10*/  STS.128 [R181+UR8+0x6000], R64 ;  /* 0x00600040b5007988 */ /* 0x0003e20008000c08 */
[----:B------:R-:W-:Y:S01]  /*7e20*/  IADD3 R0, PT, PT, R181, UR8, RZ ;  /* 0x00000008b5007c10 */ /* 0x000fe2000fffe0ff */
[C---:B------:R-:W-:Y:S01]  /*7e30*/  FFMA R51, R81.reuse, R134, R51 ;  /* 0x0000008651337223 */ /* 0x040fe20000000033 */
[--C-:B------:R-:W-:Y:S02]  /*7e40*/  HADD2.F32 R137, -RZ, R139.reuse.H0_H0 ;  /* 0x2000008bff897230 */ /* 0x100fe40000004100 */
[C---:B------:R-:W-:Y:S01]  /*7e50*/  FFMA R52, R81.reuse, R133, R52 ;  /* 0x0000008551347223 */ /* 0x040fe20000000034 */
[----:B------:R-:W-:Y:S02]  /*7e60*/  HADD2.F32 R140, -RZ, R139.H1_H1 ;  /* 0x3000008bff8c7230 */ /* 0x000fe40000004100 */
[C---:B------:R-:W-:Y:S01]  /*7e70*/  FMUL R56, R76.reuse, R62 ;  /* 0x0000003e4c387220 */ /* 0x040fe20000400000 */
[----:B------:R-:W-:Y:S01]  /*7e80*/  FFMA R53, R81, R136, R53 ;  /* 0x0000008851357223 */ /* 0x000fe20000000035 */
[----:B------:R-:W-:Y:S01]  /*7e90*/  FMUL R57, R76, R63 ;  /* 0x0000003f4c397220 */ /* 0x000fe20000400000 */
[----:B------:R-:W-:Y:S01]  /*7ea0*/  IADD3 R3, PT, PT, R195, R0, RZ ;  /* 0x00000000c3037210 */ /* 0x000fe20007ffe0ff */
[C---:B------:R-:W-:Y:S01]  /*7eb0*/  FFMA R54, R81.reuse, R135, R54 ;  /* 0x0000008751367223 */ /* 0x040fe20000000036 */
[C---:B------:R-:W-:Y:S01]  /*7ec0*/  FFMA R55, R81.reuse, R138, R55 ;  /* 0x0000008a51377223 */ /* 0x040fe20000000037 */
[----:B------:R-:W-:Y:S01]  /*7ed0*/  FFMA R56, R81, R137, R56 ;  /* 0x0000008951387223 */ /* 0x000fe20000000038 */
[----:B------:R-:W-:Y:S01]  /*7ee0*/  F2FP.SATFINITE.E4M3.F32.PACK_AB_MERGE_C R40, R41, R40, RZ ;  /* 0x000000282928723e */ /* 0x000fe200048070ff */
[----:B------:R1:W-:Y:S01]  /*7ef0*/  STS.128 [R3+0x6010], R20 ;  /* 0x0060101403007388 */ /* 0x0003e20000000c00 */
[----:B------:R-:W-:Y:S01]  /*7f00*/  F2FP.SATFINITE.E4M3.F32.PACK_AB_MERGE_C R44, R45, R44, RZ ;  /* 0x0000002c2d2c723e */ /* 0x000fe200048070ff */
[C---:B------:R-:W-:Y:S01]  /*7f10*/  FFMA R57, R81.reuse, R140, R57 ;  /* 0x0000008c51397223 */ /* 0x040fe20000000039 */
[C---:B------:R-:W-:Y:S01]  /*7f20*/  FFMA R58, R81.reuse, R83, R58 ;  /* 0x00000053513a7223 */ /* 0x040fe2000000003a */
[C---:B------:R-:W-:Y:S01]  /*7f30*/  FFMA R59, R81.reuse, R80, R59 ;  /* 0x00000050513b7223 */ /* 0x040fe2000000003b */
[----:B------:R-:W-:Y:S01]  /*7f40*/  FFMA R60, R81, R85, R60 ;  /* 0x00000055513c7223 */ /* 0x000fe2000000003c */
[----:B------:R-:W-:Y:S01]  /*7f50*/  F2FP.SATFINITE.E4M3.F32.PACK_AB_MERGE_C R38, R39, R38, R40 ;  /* 0x000000262726723e */ /* 0x000fe20004807028 */
[----:B------:R-:W-:Y:S01]  /*7f60*/  FFMA R61, R81, R82, R61 ;  /* 0x00000052513d7223 */ /* 0x000fe2000000003d */
[----:B------:R-:W-:Y:S02]  /*7f70*/  F2FP.SATFINITE.E4M3.F32.PACK_AB_MERGE_C R36, R31, R30, R32 ;  /* 0x0000001e1f24723e */ /* 0x000fe40004807020 */
[----:B------:R-:W-:Y:S02]  /*7f80*/  F2FP.SATFINITE.E4M3.F32.PACK_AB_MERGE_C R37, R35, R34, R37 ;  /* 0x000000222325723e */ /* 0x000fe40004807025 */
[----:B------:R-:W-:Y:S02]  /*7f90*/  F2FP.SATFINITE.E4M3.F32.PACK_AB_MERGE_C R39, R43, R42, R44 ;  /* 0x0000002a2b27723e */ /* 0x000fe4000480702c */
[----:B------:R-:W-:Y:S02]  /*7fa0*/  IADD3 R8, PT, PT, R200, R0, RZ ;  /* 0x00000000c8087210 */ /* 0x000fe40007ffe0ff */
        /* <DEDUP_REMOVED lines=8> */
[----:B------:R-:W-:Y:S02]  /*8030*/  F2FP.SATFINITE.E4M3.F32.PACK_AB_MERGE_C R7, R59, R58, R60 ;  /* 0x0000003a3b07723e */ /* 0x000fe4000480703c */
[----:B------:R-:W-:Y:S05]  /*8040*/  IADD3 R0, PT, PT, R186, R3, RZ ;  /* 0x00000003ba007210 */ /* 0x000fea0007ffe0ff */
        /* <DEDUP_REMOVED lines=10> */
[----:B------:R-:W-:Y:S02]  /*80f0*/  UIADD3 UR5, UPT, UPT, UR41, 0x40, URZ ;  /* 0x0000004029057890 */ /* 0x000fe4000fffe0ff */
[----:B------:R-:W-:Y:S02]  /*8100*/  UIADD3 UR4, UPT, UPT, UR49, 0x6200, UR8 ;  /* 0x0000620031047890 */ /* 0x000fe4000fffe008 */
[----:B------:R-:W-:Y:S01]  /*8110*/  UIADD3.X UR11, UPT, UPT, URZ, UR53, URZ, UP0, !UPT ;  /* 0x00000035ff0b7290 */ /* 0x000fe200087fe4ff */
[----:B------:R-:W-:Y:S01]  /*8120*/  UMOV UR6, UR42 ;  /* 0x0000002a00067c82 */ /* 0x000fe20008000000 */
[----:B------:R-:W-:Y:S07]  /*8130*/  UMOV UR7, UR36 ;  /* 0x0000002400077c82 */ /* 0x000fee0008000000 */
[----:B------:R2:W-:Y:S02]  /*8140*/  UTMASTG.3D [UR4], [UR10] ;  /* 0x000000040a0073b5 */ /* 0x0005e40008010000 */
[----:B--2---:R0:W-:Y:S02]  /*8150*/  UTMACMDFLUSH ;  /* 0x00000000000079b7 */ /* 0x0041e40000000000 */
.L_x_104:
[----:B------:R-:W-:Y:S05]  /*8160*/  BSYNC.RECONVERGENT B0 ;  /* 0x0000000000007941 */ /* 0x000fea0003800200 */
.L_x_103:
[----:B------:R-:W-:Y:S01]  /*8170*/  UIADD3 UR40, UPT, UPT, UR40, 0x1, URZ ;  /* 0x0000000128287890 */ /* 0x000fe2000fffe0ff */
[----:B------:R-:W-:Y:S01]  /*8180*/  ISETP.NE.AND P1, PT, R194, RZ, PT ;  /* 0x000000ffc200720c */ /* 0x000fe20003f25270 */
[----:B------:R-:W-:Y:S01]  /*8190*/  BSSY.RECONVERGENT B0, `(.L_x_105) ;  /* 0x0000007000007945 */ /* 0x000fe20003800200 */
[----:B-1----:R-:W-:Y:S01]  /*81a0*/  LEA R3, R176, UR49, 0x3 ;  /* 0x00000031b0037c11 */ /* 0x002fe2000f8e18ff */
[----:B------:R-:W-:Y:S04]  /*81b0*/  UISETP.NE.AND UP0, UPT, UR40, 0x2, UPT ;  /* 0x000000022800788c */ /* 0x000fe8000bf05270 */
[----:B------:R-:W-:Y:S06]  /*81c0*/  USEL UR40, UR40, URZ, UP0 ;  /* 0x000000ff28287287 */ /* 0x000fec0008000000 */
[----:B------:R-:W-:Y:S01]  /*81d0*/  @P1 SHF.L.U32 R0, R175, 0x1f, RZ ;  /* 0x0000001faf001819 */ /* 0x000fe200000006ff */
[----:B------:R-:W-:Y:S05]  /*81e0*/  @P0 BRA `(.L_x_106) ;  /* 0x0000000000040947 */ /* 0x000fea0003800000 */
[----:B------:R-:W-:Y:S04]  /*81f0*/  DEPBAR.LE SB0, 0x1 ;  /* 0x000080400000791a */ /* 0x000fe80000000000 */
.L_x_106:
[----:B------:R-:W-:Y:S05]  /*8200*/  BSYNC.RECONVERGENT B0 ;  /* 0x0000000000007941 */ /* 0x000fea0003800200 */
.L_x_105:
[----:B------:R-:W-:Y:S06]  /*8210*/  BAR.SYNC.DEFER_BLOCKING 0x1, 0x80 ;  /* 0x0042000000007b1d */ /* 0x000fec0000010000 */
[----:B------:R-:W1:Y:S01]  /*8220*/  @P1 SYNCS.PHASECHK.TRANS64.TRYWAIT P0, [R3+URZ+0x40], R0 ;  /* 0x00004000030015a7 */ /* 0x000e6200080011ff */
[----:B------:R-:W-:Y:S01]  /*8230*/  BSSY B1, `(.L_x_107) ;  /* 0x0000023000017945 */ /* 0x000fe20003800000 */
[----:B-1----:R-:W-:Y:S03]  /*8240*/  @P1 SEL R192, RZ, 0x1, !P0 ;  /* 0x00000001ffc01807 */ /* 0x002fe60004000000 */
        /* <DEDUP_REMOVED lines=10> */
[----:B------:R-:W1:Y:S02]  /*82f0*/  SYNCS.PHASECHK.TRANS64.TRYWAIT P0, [R3+URZ+0x40], R6 ;  /* 0x00004006030075a7 */ /* 0x000e6400080011ff */
[----:B-1----:R-:W-:Y:S05]  /*8300*/  @!P0 BRA `(.L_x_111) ;  /* 0x0000001c00f88947 */ /* 0x002fea0003800000 */
.L_x_110:
[----:B------:R-:W-:Y:S05]  /*8310*/  BSYNC B0 ;  /* 0x0000000000007941 */ /* 0x000fea0003800000 */
.L_x_109:
[----:B------:R-:W-:Y:S01]  /*8320*/  ISETP.NE.AND P0, PT, R193, RZ, PT ;  /* 0x000000ffc100720c */ /* 0x000fe20003f05270 */
[----:B-1----:R-:W-:Y:S02]  /*8330*/  VIADD R6, R3, 0x58 ;  /* 0x0000005803067836 */ /* 0x002fe40000000000 */
[----:B------:R-:W-:Y:S02]  /*8340*/  IMAD.U32 R3, RZ, RZ, UR37 ;  /* 0x00000025ff037e24 */ /* 0x000fe4000f8e00ff */
[----:B------:R-:W-:Y:S03]  /*8350*/  VIADD R176, R176, 0x1 ;  /* 0x00000001b0b07836 */ /* 0x000fe60000000000 */
[----:B------:R-:W-:Y:S05]  /*8360*/  PRMT R3, R3, 0x654, R6 ;  /* 0x0000065403037816 */ /* 0x000fea0000000006 */
[----:B------:R1:W2:Y:S04]  /*8370*/  @P0 LDS.128 R144, [R0] ;  /* 0x0000000000900984 */ /* 0x0002a80000000c00 */
[----:B------:R3:W4:Y:S04]  /*8380*/  @P0 LDS.128 R152, [R5+0x20] ;  /* 0x0000200005980984 */ /* 0x0007280000000c00 */
[----:B------:R3:W2:Y:S04]  /*8390*/  @P0 LDS.128 R148, [R7+0x10] ;  /* 0x0000100007940984 */ /* 0x0006a80000000c00 */
[----:B------:R3:W2:Y:S01]  /*83a0*/  @P0 LDS.128 R156, [R4+0x10] ;  /* 0x00001000049c0984 */ /* 0x0006a20000000c00 */
        /* <DEDUP_REMOVED lines=8> */
[----:B-1----:R-:W-:Y:S04]  /*8430*/  SEL R0, RZ, 0x1, P0 ;  /* 0x00000001ff007807 */ /* 0x002fe80000000000 */
[----:B------:R-:W-:Y:S01]  /*8440*/  LOP3.LUT R175, R175, R0, RZ, 0x3c, !PT ;  /* 0x00000000afaf7212 */ /* 0x000fe200078e3cff */
[----:B-----5:R3:W-:Y:S06]  /*8450*/  SYNCS.ARRIVE.TRANS64.RED.A1T0 RZ, [R3+URZ], RZ ;  /* 0x000000ff03ff79a7 */ /* 0x0207ec00081004ff */
.L_x_108:
[----:B------:R-:W-:Y:S05]  /*8460*/  BSYNC B1 ;  /* 0x0000000000017941 */ /* 0x000fea0003800000 */
.L_x_107:
[----:B---3--:R-:W-:Y:S05]  /*8470*/  VIADD R3, R78, 0x80 ;  /* 0x000000804e037836 */ /* 0x008fea0000000000 */
[----:B------:R-:W-:Y:S04]  /*8480*/  SHF.R.U32.HI R3, RZ, 0x15, R3 ;  /* 0x00000015ff037819 */ /* 0x000fe80000011603 */
[----:B------:R-:W-:Y:S11]  /*8490*/  LOP3.LUT P0, RZ, R3, 0x3, R168, 0x48, !PT ;  /* 0x0000000303ff7812 */ /* 0x000ff600078048a8 */
[----:B------:R-:W-:Y:S02]  /*84a0*/  @!UPT UIADD3 URZ, UPT, UPT, URZ, URZ, URZ ;  /* 0x000000fffffff290 */ /* 0x000fe4000fffe0ff */
[----:B------:R-:W-:Y:S05]  /*84b0*/  @!P0 BRA `(.L_x_112) ;  /* 0x0000000000408947 */ /* 0x000fea0003800000 */
[----:B------:R-:W1:Y:S01]  /*84c0*/  LDCU.64 UR8, c[0x4][0x78] ;  /* 0x01000f00ff0877ac */ /* 0x000e620008000a00 */
[----:B------:R-:W-:Y:S01]  /*84d0*/  MOV R15, 0x0 ;  /* 0x00000000000f7802 */ /* 0x000fe20000000f00 */
[----:B------:R-:W-:Y:S02]  /*84e0*/  HFMA2 R12, -RZ, RZ, 0, 5.9604644775390625e-08 ;  /* 0x00000001ff0c7431 */ /* 0x000fe400000001ff */
[----:B------:R-:W-:Y:S02]  /*84f0*/  IMAD.MOV.U32 R8, RZ, RZ, 0x192 ;  /* 0x00000192ff087424 */ /* 0x000fe400078e00ff */
[----:B------:R-:W-:Y:S01]  /*8500*/  IMAD.MOV.U32 R13, RZ, RZ, RZ ;  /* 0x000000ffff0d7224 */ /* 0x000fe200078e00ff */
[----:B------:R-:W3:Y:S01]  /*8510*/  LDCU.64 UR6, c[0x4][0x80] ;  /* 0x01001000ff0677ac */ /* 0x000ee20008000a00 */
[----:B------:R-:W2:Y:S01]  /*8520*/  LDC.64 R14, c[0x4][R15] ;  /* 0x010000000f0e7b82 */ /* 0x000ea20000000a00 */
[----:B------:R-:W5:Y:S01]  /*8530*/  LDCU.64 UR4, c[0x4][0x18] ;  /* 0x01000300ff0477ac */ /* 0x000f620008000a00 */
[----:B-1----:R-:W-:Y:S01]  /*8540*/  MOV R5, UR9 ;  /* 0x0000000900057c02 */ /* 0x002fe20008000f00 */
[----:B------:R-:W-:Y:S01]  /*8550*/  IMAD.U32 R4, RZ, RZ, UR8 ;  /* 0x00000008ff047e24 */ /* 0x000fe2000f8e00ff */
[----:B---3--:R-:W-:Y:S01]  /*8560*/  MOV R7, UR7 ;  /* 0x0000000700077c02 */ /* 0x008fe20008000f00 */
[----:B------:R-:W-:Y:S01]  /*8570*/  IMAD.U32 R6, RZ, RZ, UR6 ;  /* 0x00000006ff067e24 */ /* 0x000fe2000f8e00ff */
[----:B-----5:R-:W-:Y:S01]  /*8580*/  MOV R11, UR5 ;  /* 0x00000005000b7c02 */ /* 0x020fe20008000f00 */
[----:B------:R-:W-:Y:S02]  /*8590*/  IMAD.U32 R10, RZ, RZ, UR4 ;  /* 0x00000004ff0a7e24 */ /* 0x000fe4000f8e00ff */
[----:B------:R-:W-:Y:S07]  /*85a0*/  LEPC R20, `(.L_x_112) ;  /* 0x000000001014794e */ /* 0x000fee0000000000 */
[----:B--2-4-:R-:W-:Y:S05]  /*85b0*/  CALL.ABS.NOINC R14 ;  /* 0x000000000e007343 */ /* 0x014fea0003c00000 */
.L_x_112:
[----:B------:R-:W-:Y:S01]  /*85c0*/  ISETP.NE.AND P0, PT, R183, RZ, PT ;  /* 0x000000ffb700720c */ /* 0x000fe20003f05270 */
[----:B------:R-:W-:Y:S05]  /*85d0*/  WARPSYNC.ALL ;  /* 0x0000000000007948 */ /* 0x000fea0003800000 */
[----:B------:R-:W-:Y:S01]  /*85e0*/  R2UR UR4, R78 ;  /* 0x000000004e0472ca */ /* 0x000fe200000e0000 */
[----:B------:R-:W-:Y:S01]  /*85f0*/  USHF.L.U32 UR8, UR40, 0xd, URZ ;  /* 0x0000000d28087899 */ /* 0x000fe200080006ff */
[----:B--2---:R-:W-:Y:S01]  /*8600*/  F2FP.F16.E4M3.UNPACK_B R12, R145 ;  /* 0x00000091ff0c723e */ /* 0x004fe200020006ff */
[----:B------:R-:W-:Y:S01]  /*8610*/  UIADD3 UR54, UPT, UPT, UR40, 0x1, URZ ;  /* 0x0000000128367890 */ /* 0x000fe2000fffe0ff */
[----:B------:R-:W-:Y:S01]  /*8620*/  F2FP.F16.E4M3.UNPACK_B R11, R146 ;  /* 0x00000092ff0b723e */ /* 0x000fe200020006ff */
[----:B------:R-:W-:Y:S01]  /*8630*/  BSSY.RECONVERGENT B0, `(.L_x_113) ;  /* 0x000011d000007945 */ /* 0x000fe20003800200 */
        /* <DEDUP_REMOVED lines=8> */
[----:B------:R-:W-:Y:S01]  /*86c0*/  F2FP.F16.E4M3.UNPACK_B R6, R151 ;  /* 0x00000097ff06723e */ /* 0x000fe200020006ff */
[--C-:B------:R-:W-:Y:S01]  /*86d0*/  HADD2.F32 R91, -RZ, R10.reuse.H0_H0 ;  /* 0x2000000aff5b7230 */ /* 0x100fe20000004100 */
[----:B----4-:R-:W-:Y:S01]  /*86e0*/  F2FP.F16.E4M3.UNPACK_B R5, R152 ;  /* 0x00000098ff05723e */ /* 0x010fe200020006ff */
[----:B------:R-:W-:Y:S01]  /*86f0*/  HADD2.F32 R92, -RZ, R10.H1_H1 ;  /* 0x3000000aff5c7230 */ /* 0x000fe20000004100 */
[----:B------:R-:W-:Y:S01]  /*8700*/  F2FP.F16.E4M3.UNPACK_B R4, R153 ;  /* 0x00000099ff04723e */ /* 0x000fe200020006ff */
[--C-:B------:R-:W-:Y:S01]  /*8710*/  HADD2.F32 R95, -RZ, R9.reuse.H0_H0 ;  /* 0x20000009ff5f7230 */ /* 0x100fe20000004100 */
[-C--:B------:R-:W-:Y:S01]  /*8720*/  F2FP.F16.E4M3.UNPACK_B R3, R144.reuse ;  /* 0x00000090ff03723e */ /* 0x080fe200020006ff */
[----:B------:R-:W-:Y:S01]  /*8730*/  HADD2.F32 R96, -RZ, R9.H1_H1 ;  /* 0x30000009ff607230 */ /* 0x000fe20000004100 */
[----:B------:R-:W-:Y:S01]  /*8740*/  F2FP.F16.E4M3.UNPACK_B R144, R144.H1 ;  /* 0x00000090ff90723e */ /* 0x000fe200030006ff */
[--C-:B------:R-:W-:Y:S01]  /*8750*/  HADD2.F32 R99, -RZ, R8.reuse.H0_H0 ;  /* 0x20000008ff637230 */ /* 0x100fe20000004100 */
[----:B------:R-:W-:Y:S01]  /*8760*/  F2FP.F16.E4M3.UNPACK_B R145, R145.H1 ;  /* 0x00000091ff91723e */ /* 0x000fe200030006ff */
[----:B------:R-:W-:Y:S01]  /*8770*/  HADD2.F32 R100, -RZ, R8.H1_H1 ;  /* 0x30000008ff647230 */ /* 0x000fe20000004100 */
[----:B------:R-:W-:Y:S01]  /*8780*/  F2FP.F16.E4M3.UNPACK_B R146, R146.H1 ;  /* 0x00000092ff92723e */ /* 0x000fe200030006ff */
[--C-:B------:R-:W-:Y:S01]  /*8790*/  HADD2.F32 R103, -RZ, R7.reuse.H0_H0 ;  /* 0x20000007ff677230 */ /* 0x100fe20000004100 */
[----:B------:R-:W-:Y:S01]  /*87a0*/  F2FP.F16.E4M3.UNPACK_B R147, R147.H1 ;  /* 0x00000093ff93723e */ /* 0x000fe200030006ff */
[----:B------:R-:W-:Y:S01]  /*87b0*/  HADD2.F32 R104, -RZ, R7.H1_H1 ;  /* 0x30000007ff687230 */ /* 0x000fe20000004100 */
[----:B------:R-:W-:Y:S01]  /*87c0*/  R2UR UR5, R187 ;  /* 0x00000000bb0572ca */ /* 0x000fe200000e0000 */
[--C-:B------:R-:W-:Y:S01]  /*87d0*/  HADD2.F32 R107, -RZ, R6.reuse.H0_H0 ;  /* 0x20000006ff6b7230 */ /* 0x100fe20000004100 */
[----:B------:R-:W-:Y:S01]  /*87e0*/  F2FP.F16.E4M3.UNPACK_B R149, R149.H1 ;  /* 0x00000095ff95723e */ /* 0x000fe200030006ff */
[----:B------:R-:W-:Y:S01]  /*87f0*/  HADD2.F32 R108, -RZ, R6.H1_H1 ;  /* 0x30000006ff6c7230 */ /* 0x000fe20000004100 */
[----:B------:R-:W-:Y:S01]  /*8800*/  F2FP.F16.E4M3.UNPACK_B R153, R153.H1 ;  /* 0x00000099ff99723e */ /* 0x000fe200030006ff */
[--C-:B------:R-:W-:Y:S01]  /*8810*/  HADD2.F32 R111, -RZ, R5.reuse.H0_H0 ;  /* 0x20000005ff6f7230 */ /* 0x100fe20000004100 */
[----:B------:R-:W-:Y:S01]  /*8820*/  F2FP.F16.E4M3.UNPACK_B R120, R154 ;  /* 0x0000009aff78723e */ /* 0x000fe200020006ff */
[----:B------:R-:W-:Y:S01]  /*8830*/  HADD2.F32 R112, -RZ, R5.H1_H1 ;  /* 0x30000005ff707230 */ /* 0x000fe20000004100 */
[----:B------:R-:W-:Y:S01]  /*8840*/  F2FP.F16.E4M3.UNPACK_B R124, R155 ;  /* 0x0000009bff7c723e */ /* 0x000fe200020006ff */
[--C-:B------:R-:W-:Y:S01]  /*8850*/  HADD2.F32 R115, -RZ, R4.reuse.H0_H0 ;  /* 0x20000004ff737230 */ /* 0x100fe20000004100 */
[----:B------:R-:W-:Y:S01]  /*8860*/  F2FP.F16.E4M3.UNPACK_B R128, R156 ;  /* 0x0000009cff80723e */ /* 0x000fe200020006ff */
[----:B------:R-:W-:Y:S01]  /*8870*/  HADD2.F32 R116, -RZ, R4.H1_H1 ;  /* 0x30000004ff747230 */ /* 0x000fe20000004100 */
[-C--:B------:R-:W-:Y:S01]  /*8880*/  F2FP.F16.E4M3.UNPACK_B R132, R157.reuse ;  /* 0x0000009dff84723e */ /* 0x080fe200020006ff */
[----:B------:R-:W1:Y:S01]  /*8890*/  LDTM.x64 R4, tmem[UR4+0x80] ;  /* 0x00008004000479ee */ /* 0x000e620008340000 */
[----:B------:R-:W-:Y:S01]  /*88a0*/  HADD2.F32 R0, -RZ, R3.H0_H0 ;  /* 0x20000003ff007230 */ /* 0x000fe20000004100 */
[----:B------:R-:W-:Y:S01]  /*88b0*/  NOP ;  /* 0x0000000000007918 */ /* 0x000fe20000000000 */
[----:B------:R-:W-:Y:S01]  /*88c0*/  HADD2.F32 R85, -RZ, R145.H0_H0 ;  /* 0x20000091ff557230 */ /* 0x000fe20000004100 */
[----:B------:R-:W-:Y:S01]  /*88d0*/  UIADD3 UR5, UPT, UPT, UR5, 0xb0, URZ ;  /* 0x000000b005057890 */ /* 0x000fe2000fffe0ff */
[----:B------:R-:W-:Y:S01]  /*88e0*/  HADD2.F32 R80, -RZ, R3.H1_H1 ;  /* 0x30000003ff507230 */ /* 0x000fe20000004100 */
[----:B------:R-:W-:Y:S01]  /*88f0*/  F2FP.F16.E4M3.UNPACK_B R157, R157.H1 ;  /* 0x0000009dff9d723e */ /* 0x000fe200030006ff */
[----:B------:R-:W-:Y:S01]  /*8900*/  HADD2.F32 R82, -RZ, R144.H1_H1 ;  /* 0x30000090ff527230 */ /* 0x000fe20000004100 */
[----:B------:R-:W-:Y:S01]  /*8910*/  UPRMT UR5, UR37, 0x654, UR5 ;  /* 0x0000065425057896 */ /* 0x000fe20008000005 */
[----:B------:R-:W-:Y:S01]  /*8920*/  HADD2.F32 R86, -RZ, R145.H1_H1 ;  /* 0x30000091ff567230 */ /* 0x000fe20000004100 */
[----:B------:R-:W-:Y:S01]  /*8930*/  F2FP.F16.E4M3.UNPACK_B R136, R158 ;  /* 0x0000009eff88723e */ /* 0x000fe200020006ff */
[----:B------:R-:W-:Y:S01]  /*8940*/  HADD2.F32 R101, -RZ, R149.H0_H0 ;  /* 0x20000095ff657230 */ /* 0x000fe20000004100 */
[----:B------:R-:W-:Y:S01]  /*8950*/  F2FP.F16.E4M3.UNPACK_B R140, R159 ;  /* 0x0000009fff8c723e */ /* 0x000fe200020006ff */
[----:B------:R-:W-:Y:S01]  /*8960*/  HADD2.F32 R117, -RZ, R153.H0_H0 ;  /* 0x20000099ff757230 */ /* 0x000fe20000004100 */
[----:B------:R-:W-:Y:S01]  /*8970*/  F2FP.F16.E4M3.UNPACK_B R148, R148.H1 ;  /* 0x00000094ff94723e */ /* 0x000fe200030006ff */
[--C-:B------:R-:W-:Y:S01]  /*8980*/  HADD2.F32 R119, -RZ, R120.reuse.H0_H0 ;  /* 0x20000078ff777230 */ /* 0x100fe20000004100 */
[----:B------:R-:W-:Y:S01]  /*8990*/  F2FP.F16.E4M3.UNPACK_B R150, R150.H1 ;  /* 0x00000096ff96723e */ /* 0x000fe200030006ff */
[----:B-1----:R-:W-:Y:S01]  /*89a0*/  SYNCS.ARRIVE.TRANS64.RED.A1T0 RZ, [UR5], RZ ;  /* 0x000000ffffff79a7 */ /* 0x002fe20008100405 */
[----:B------:R-:W-:Y:S01]  /*89b0*/  HADD2.F32 R120, -RZ, R120.H1_H1 ;  /* 0x30000078ff787230 */ /* 0x000fe20000004100 */
[----:B------:R-:W-:Y:S01]  /*89c0*/  F2FP.F16.E4M3.UNPACK_B R151, R151.H1 ;  /* 0x00000097ff97723e */ /* 0x000fe200030006ff */
[--C-:B------:R-:W-:Y:S01]  /*89d0*/  HADD2.F32 R123, -RZ, R124.reuse.H0_H0 ;  /* 0x2000007cff7b7230 */ /* 0x100fe20000004100 */
[----:B------:R-:W-:Y:S01]  /*89e0*/  F2FP.F16.E4M3.UNPACK_B R152, R152.H1 ;  /* 0x00000098ff98723e */ /* 0x000fe200030006ff */
[----:B------:R-:W-:Y:S01]  /*89f0*/  HADD2.F32 R124, -RZ, R124.H1_H1 ;  /* 0x3000007cff7c7230 */ /* 0x000fe20000004100 */
[----:B------:R-:W-:Y:S01]  /*8a00*/  F2FP.F16.E4M3.UNPACK_B R154, R154.H1 ;  /* 0x0000009aff9a723e */ /* 0x000fe200030006ff */
[C---:B------:R-:W-:Y:S01]  /*8a10*/  FMUL R4, R76.reuse, R4 ;  /* 0x000000044c047220 */ /* 0x040fe20000400000 */
[C---:B------:R-:W-:Y:S01]  /*8a20*/  FMUL R5, R76.reuse, R5 ;  /* 0x000000054c057220 */ /* 0x040fe20000400000 */
[----:B------:R-:W-:Y:S02]  /*8a30*/  HADD2.F32 R3, -RZ, R144.H0_H0 ;  /* 0x20000090ff037230 */ /* 0x000fe40000004100 */
        /* <DEDUP_REMOVED lines=17> */
[C---:B------:R-:W-:Y:S01]  /*8b50*/  FFMA R6, R81.reuse, R3, R6 ;  /* 0x0000000351067223 */ /* 0x040fe20000000006 */
[----:B------:R-:W-:Y:S01]  /*8b60*/  FMUL R3, R76, R21 ;  /* 0x000000154c037220 */ /* 0x000fe20000400000 */
[C---:B------:R-:W-:Y:S01]  /*8b70*/  FFMA R7, R81.reuse, R82, R7 ;  /* 0x0000005251077223 */ /* 0x040fe20000000007 */
[C---:B------:R-:W-:Y:S01]  /*8b80*/  FFMA R8, R81.reuse, R83, R8 ;  /* 0x0000005351087223 */ /* 0x040fe20000000008 */
[C---:B------:R-:W-:Y:S01]  /*8b90*/  FFMA R9, R81.reuse, R84, R9 ;  /* 0x0000005451097223 */ /* 0x040fe20000000009 */
[----:B------:R-:W-:Y:S01]  /*8ba0*/  FFMA R10, R81, R85, R10 ;  /* 0x00000055510a7223 */ /* 0x000fe2000000000a */
[----:B------:R-:W-:Y:S01]  /*8bb0*/  IADD3 R82, PT, PT, R181, UR8, RZ ;  /* 0x00000008b5527c10 */ /* 0x000fe2000fffe0ff */
[----:B------:R-:W-:Y:S01]  /*8bc0*/  HADD2.F32 R132, -RZ, R132.H1_H1 ;  /* 0x30000084ff847230 */ /* 0x000fe20000004100 */
[----:B------:R-:W-:Y:S01]  /*8bd0*/  F2FP.SATFINITE.E4M3.F32.PACK_AB_MERGE_C R84, R7, R6, RZ ;  /* 0x000000060754723e */ /* 0x000fe200048070ff */
[----:B------:R-:W-:Y:S01]  /*8be0*/  HADD2.F32 R133, -RZ, R157.H0_H0 ;  /* 0x2000009dff857230 */ /* 0x000fe20000004100 */
[-C--:B------:R-:W-:Y:S01]  /*8bf0*/  IADD3 R85, PT, PT, R195, R82.reuse, RZ ;  /* 0x00000052c3557210 */ /* 0x080fe20007ffe0ff */
[--C-:B------:R-:W-:Y:S01]  /*8c00*/  HADD2.F32 R135, -RZ, R136.reuse.H0_H0 ;  /* 0x20000088ff877230 */ /* 0x100fe20000004100 */
[----:B------:R-:W-:Y:S01]  /*8c10*/  IADD3 R82, PT, PT, R200, R82, RZ ;  /* 0x00000052c8527210 */ /* 0x000fe20007ffe0ff */
[----:B------:R-:W-:Y:S01]  /*8c20*/  HADD2.F32 R136, -RZ, R136.H1_H1 ;  /* 0x30000088ff887230 */ /* 0x000fe20000004100 */
[----:B------:R-:W-:Y:S01]  /*8c30*/  IADD3 R186, PT, PT, R186, R85, RZ ;  /* 0x00000055baba7210 */ /* 0x000fe20007ffe0ff */
[----:B------:R-:W-:Y:S02]  /*8c40*/  HADD2.F32 R139, -RZ, R140.H0_H0 ;  /* 0x2000008cff8b7230 */ /* 0x000fe40000004100 */
[C---:B------:R-:W-:Y:S01]  /*8c50*/  FMUL R11, R76.reuse, R11 ;  /* 0x0000000b4c0b7220 */ /* 0x040fe20000400000 */
[--C-:B------:R-:W-:Y:S02]  /*8c60*/  HADD2.F32 R89, -RZ, R146.reuse.H0_H0 ;  /* 0x20000092ff597230 */ /* 0x100fe40000004100 */
[C---:B------:R-:W-:Y:S01]  /*8c70*/  FMUL R14, R76.reuse, R14 ;  /* 0x0000000e4c0e7220 */ /* 0x040fe20000400000 */
[----:B------:R-:W-:Y:S02]  /*8c80*/  HADD2.F32 R90, -RZ, R146.H1_H1 ;  /* 0x30000092ff5a7230 */ /* 0x000fe40000004100 */
[C---:B------:R-:W-:Y:S01]  /*8c90*/  FFMA R11, R81.reuse, R86, R11 ;  /* 0x00000056510b7223 */ /* 0x040fe2000000000b */
[C---:B------:R-:W-:Y:S01]  /*8ca0*/  FFMA R12, R81.reuse, R87, R12 ;  /* 0x00000057510c7223 */ /* 0x040fe2000000000c */
[C---:B------:R-:W-:Y:S01]  /*8cb0*/  FFMA R13, R81.reuse, R88, R13 ;  /* 0x00000058510d7223 */ /* 0x040fe2000000000d */
[----:B------:R-:W-:Y:S01]  /*8cc0*/  FFMA R14, R81, R89, R14 ;  /* 0x00000059510e7223 */ /* 0x000fe2000000000e */
[----:B------:R-:W-:Y:S01]  /*8cd0*/  HADD2.F32 R140, -RZ, R140.H1_H1 ;  /* 0x3000008cff8c7230 */ /* 0x000fe20000004100 */
[----:B------:R-:W-:Y:S01]  /*8ce0*/  F2FP.SATFINITE.E4M3.F32.PACK_AB_MERGE_C R86, R11, R10, RZ ;  /* 0x0000000a0b56723e */ /* 0x000fe200048070ff */
[C---:B------:R-:W-:Y:S01]  /*8cf0*/  FMUL R10, R76.reuse, R24 ;  /* 0x000000184c0a7220 */ /* 0x040fe20000400000 */
[C---:B------:R-:W-:Y:S01]  /*8d00*/  FMUL R11, R76.reuse, R25 ;  /* 0x000000194c0b7220 */ /* 0x040fe20000400000 */
        /* <DEDUP_REMOVED lines=8> */
[C---:B------:R-:W-:Y:S01]  /*8d90*/  FMUL R19, R76.reuse, R19 ;  /* 0x000000134c137220 */ /* 0x040fe20000400000 */
[--C-:B------:R-:W-:Y:S01]  /*8da0*/  HADD2.F32 R97, -RZ, R148.reuse.H0_H0 ;  /* 0x20000094ff617230 */ /* 0x100fe20000004100 */
[----:B------:R-:W-:Y:S01]  /*8db0*/  F2FP.SATFINITE.E4M3.F32.PACK_AB_MERGE_C R14, R15, R14, RZ ;  /* 0x0000000e0f0e723e */ /* 0x000fe200048070ff */
[----:B------:R-:W-:Y:S02]  /*8dc0*/  HADD2.F32 R98, -RZ, R148.H1_H1 ;  /* 0x30000094ff627230 */ /* 0x000fe40000004100 */
[C---:B------:R-:W-:Y:S01]  /*8dd0*/  FFMA R19, R81.reuse, R94, R19 ;  /* 0x0000005e51137223 */ /* 0x040fe20000000013 */
[C---:B------:R-:W-:Y:S01]  /*8de0*/  FFMA R0, R81.reuse, R95, R0 ;  /* 0x0000005f51007223 */ /* 0x040fe20000000000 */
[----:B------:R-:W-:Y:S01]  /*8df0*/  FFMA R3, R81, R96, R3 ;  /* 0x0000006051037223 */ /* 0x000fe20000000003 */
[C---:B------:R-:W-:Y:S01]  /*8e00*/  FMUL R6, R76.reuse, R22 ;  /* 0x000000164c067220 */ /* 0x040fe20000400000 */
[C---:B------:R-:W-:Y:S01]  /*8e10*/  FMUL R22, R76.reuse, R28 ;  /* 0x0000001c4c167220 */ /* 0x040fe20000400000 */
[----:B------:R-:W-:Y:S01]  /*8e20*/  F2FP.SATFINITE.E4M3.F32.PACK_AB_MERGE_C R18, R19, R18, RZ ;  /* 0x000000121312723e */ /* 0x000fe200048070ff */
[C---:B------:R-:W-:Y:S01]  /*8e30*/  FMUL R7, R76.reuse, R23 ;  /* 0x000000174c077220 */ /* 0x040fe20000400000 */
[C---:B------:R-:W-:Y:S01]  /*8e40*/  FFMA R6, R81.reuse, R97, R6 ;  /* 0x0000006151067223 */ /* 0x040fe20000000006 */
[----:B------:R-:W-:Y:S02]  /*8e50*/  HADD2.F32 R102, -RZ, R149.H1_H1 ;  /* 0x30000095ff667230 */ /* 0x000fe40000004100 */
[C---:B------:R-:W-:Y:S01]  /*8e60*/  FMUL R23, R76.reuse, R29 ;  /* 0x0000001d4c177220 */ /* 0x040fe20000400000 */
[C---:B------:R-:W-:Y:S01]  /*8e70*/  FFMA R7, R81.reuse, R98, R7 ;  /* 0x0000006251077223 */ /* 0x040fe20000000007 */
[C---:B------:R-:W-:Y:S01]  /*8e80*/  FFMA R10, R81.reuse, R99, R10 ;  /* 0x00000063510a7223 */ /* 0x040fe2000000000a */
[C---:B------:R-:W-:Y:S01]  /*8e90*/  FFMA R11, R81.reuse, R100, R11 ;  /* 0x00000064510b7223 */ /* 0x040fe2000000000b */
[----:B------:R-:W-:Y:S01]  /*8ea0*/  FFMA R20, R81, R101, R20 ;  /* 0x0000006551147223 */ /* 0x000fe20000000014 */
[C---:B------:R-:W-:Y:S01]  /*8eb0*/  FMUL R21, R76.reuse, R27 ;  /* 0x0000001b4c157220 */ /* 0x040fe20000400000 */
[--C-:B------:R-:W-:Y:S01]  /*8ec0*/  HADD2.F32 R105, -RZ, R150.reuse.H0_H0 ;  /* 0x20000096ff697230 */ /* 0x100fe20000004100 */
[----:B------:R-:W-:Y:S01]  /*8ed0*/  F2FP.SATFINITE.E4M3.F32.PACK_AB_MERGE_C R6, R7, R6, RZ ;  /* 0x000000060706723e */ /* 0x000fe200048070ff */
[C---:B------:R-:W-:Y:S01]  /*8ee0*/  FMUL R27, R76.reuse, R33 ;  /* 0x000000214c1b7220 */ /* 0x040fe20000400000 */
[C---:B------:R-:W-:Y:S01]  /*8ef0*/  FFMA R21, R81.reuse, R102, R21 ;  /* 0x0000006651157223 */ /* 0x040fe20000000015 */
[C---:B------:R-:W-:Y:S01]  /*8f00*/  FFMA R22, R81.reuse, R103, R22 ;  /* 0x0000006751167223 */ /* 0x040fe20000000016 */
[----:B------:R-:W-:Y:S01]  /*8f10*/  FFMA R23, R81, R104, R23 ;  /* 0x0000006851177223 */ /* 0x000fe20000000017 */
[----:B------:R-:W-:Y:S02]  /*8f20*/  HADD2.F32 R106, -RZ, R150.H1_H1 ;  /* 0x30000096ff6a7230 */ /* 0x000fe40000004100 */
        /* <DEDUP_REMOVED lines=19> */
[--C-:B------:R-:W-:Y:S02]  /*9060*/  HADD2.F32 R113, -RZ, R152.reuse.H0_H0 ;  /* 0x20000098ff717230 */ /* 0x100fe40000004100 */
[----:B------:R-:W-:Y:S01]  /*9070*/  FFMA R28, R81, R109, R28 ;  /* 0x0000006d511c7223 */ /* 0x000fe2000000001c */
[----:B------:R-:W-:Y:S01]  /*9080*/  F2FP.SATFINITE.E4M3.F32.PACK_AB_MERGE_C R22, R23, R22, R24 ;  /* 0x000000161716723e */ /* 0x000fe20004807018 */
[C---:B------:R-:W-:Y:S01]  /*9090*/  FFMA R29, R81.reuse, R110, R29 ;  /* 0x0000006e511d7223 */ /* 0x040fe2000000001d */
[C---:B------:R-:W-:Y:S01]  /*90a0*/  FFMA R30, R81.reuse, R111, R30 ;  /* 0x0000006f511e7223 */ /* 0x040fe2000000001e */
[----:B------:R-:W-:Y:S01]  /*90b0*/  FFMA R31, R81, R112, R31 ;  /* 0x00000070511f7223 */ /* 0x000fe2000000001f */
[C---:B------:R-:W-:Y:S01]  /*90c0*/  FMUL R35, R76.reuse, R41 ;  /* 0x000000294c237220 */ /* 0x040fe20000400000 */
[----:B------:R-:W-:Y:S01]  /*90d0*/  HADD2.F32 R114, -RZ, R152.H1_H1 ;  /* 0x30000098ff727230 */ /* 0x000fe20000004100 */
[----:B------:R-:W-:Y:S01]  /*90e0*/  F2FP.SATFINITE.E4M3.F32.PACK_AB_MERGE_C R23, R29, R28, RZ ;  /* 0x0000001c1d17723e */ /* 0x000fe200048070ff */
[C---:B------:R-:W-:Y:S01]  /*90f0*/  FMUL R32, R76.reuse, R38 ;  /* 0x000000264c207220 */ /* 0x040fe20000400000 */
[C---:B------:R-:W-:Y:S01]  /*9100*/  FMUL R38, R76.reuse, R44 ;  /* 0x0000002c4c267220 */ /* 0x040fe20000400000 */
[C---:B------:R-:W-:Y:S01]  /*9110*/  FMUL R33, R76.reuse, R39 ;  /* 0x000000274c217220 */ /* 0x040fe20000400000 */
[----:B------:R-:W-:Y:S01]  /*9120*/  F2FP.SATFINITE.E4M3.F32.PACK_AB_MERGE_C R23, R27, R26, R23 ;  /* 0x0000001a1b17723e */ /* 0x000fe20004807017 */
[C---:B------:R-:W-:Y:S01]  /*9130*/  FFMA R32, R81.reuse, R113, R32 ;  /* 0x0000007151207223 */ /* 0x040fe20000000020 */
[----:B------:R-:W-:Y:S02]  /*9140*/  HADD2.F32 R118, -RZ, R153.H1_H1 ;  /* 0x30000099ff767230 */ /* 0x000fe40000004100 */
[C---:B------:R-:W-:Y:S01]  /*9150*/  FFMA R33, R81.reuse, R114, R33 ;  /* 0x0000007251217223 */ /* 0x040fe20000000021 */
[C---:B------:R-:W-:Y:S01]  /*9160*/  FFMA R34, R81.reuse, R115, R34 ;  /* 0x0000007351227223 */ /* 0x040fe20000000022 */
[C---:B------:R-:W-:Y:S01]  /*9170*/  FFMA R35, R81.reuse, R116, R35 ;  /* 0x0000007451237223 */ /* 0x040fe20000000023 */
[----:B------:R-:W-:Y:S01]  /*9180*/  FFMA R36, R81, R117, R36 ;  /* 0x0000007551247223 */ /* 0x000fe20000000024 */
[C---:B------:R-:W-:Y:S01]  /*9190*/  FMUL R39, R76.reuse, R45 ;  /* 0x0000002d4c277220 */ /* 0x040fe20000400000 */
[----:B------:R-:W-:Y:S01]  /*91a0*/  F2FP.F16.E4M3.UNPACK_B R155, R155.H1 ;  /* 0x0000009bff9b723e */ /* 0x000fe200030006ff */
[C---:B------:R-:W-:Y:S01]  /*91b0*/  FMUL R37, R76.reuse, R43 ;  /* 0x0000002b4c257220 */ /* 0x040fe20000400000 */
[--C-:B------:R-:W-:Y:S01]  /*91c0*/  HADD2.F32 R121, -RZ, R154.reuse.H0_H0 ;  /* 0x2000009aff797230 */ /* 0x100fe20000004100 */
[----:B------:R-:W-:Y:S01]  /*91d0*/  F2FP.SATFINITE.E4M3.F32.PACK_AB_MERGE_C R32, R33, R32, RZ ;  /* 0x000000202120723e */ /* 0x000fe200048070ff */
[C---:B------:R-:W-:Y:S01]  /*91e0*/  FMUL R43, R76.reuse, R49 ;  /* 0x000000314c2b7220 */ /* 0x040fe20000400000 */
[C---:B------:R-:W-:Y:S01]  /*91f0*/  FFMA R37, R81.reuse, R118, R37 ;  /* 0x0000007651257223 */ /* 0x040fe20000000025 */
[C---:B------:R-:W-:Y:S01]  /*9200*/  FFMA R38, R81.reuse, R119, R38 ;  /* 0x0000007751267223 */ /* 0x040fe20000000026 */
[----:B------:R-:W-:Y:S02]  /*9210*/  HADD2.F32 R122, -RZ, R154.H1_H1 ;  /* 0x3000009aff7a7230 */ /* 0x000fe40000004100 */
[C---:B------:R-:W-:Y:S01]  /*9220*/  FMUL R40, R76.reuse, R46 ;  /* 0x0000002e4c287220 */ /* 0x040fe20000400000 */
[C---:B------:R-:W-:Y:S01]  /*9230*/  FMUL R41, R76.reuse, R47 ;  /* 0x0000002f4c297220 */ /* 0x040fe20000400000 */
[----:B------:R-:W-:Y:S01]  /*9240*/  F2FP.F16.E4M3.UNPACK_B R156, R156.H1 ;  /* 0x0000009cff9c723e */ /* 0x000fe200030006ff */
[C---:B------:R-:W-:Y:S01]  /*9250*/  FFMA R39, R81.reuse, R120, R39 ;  /* 0x0000007851277223 */ /* 0x040fe20000000027 */
[--C-:B------:R-:W-:Y:S02]  /*9260*/  HADD2.F32 R125, -RZ, R155.reuse.H0_H0 ;  /* 0x2000009bff7d7230 */ /* 0x100fe40000004100 */
[C---:B------:R-:W-:Y:S01]  /*9270*/  FFMA R40, R81.reuse, R121, R40 ;  /* 0x0000007951287223 */ /* 0x040fe20000000028 */
[----:B------:R-:W-:Y:S02]  /*9280*/  HADD2.F32 R126, -RZ, R155.H1_H1 ;  /* 0x3000009bff7e7230 */ /* 0x000fe40000004100 */
[C---:B------:R-:W-:Y:S01]  /*9290*/  FMUL R44, R76.reuse, R50 ;  /* 0x000000324c2c7220 */ /* 0x040fe20000400000 */
[C---:B------:R-:W-:Y:S01]  /*92a0*/  FFMA R41, R81.reuse, R122, R41 ;  /* 0x0000007a51297223 */ /* 0x040fe20000000029 */
[C---:B------:R-:W-:Y:S01]  /*92b0*/  FMUL R45, R76.reuse, R51 ;  /* 0x000000334c2d7220 */ /* 0x040fe20000400000 */
[C---:B------:R-:W-:Y:S01]  /*92c0*/  FFMA R42, R81.reuse, R123, R42 ;  /* 0x0000007b512a7223 */ /* 0x040fe2000000002a */
[C---:B------:R-:W-:Y:S01]  /*92d0*/  FMUL R46, R76.reuse, R52 ;  /* 0x000000344c2e7220 */ /* 0x040fe20000400000 */
[C---:B------:R-:W-:Y:S01]  /*92e0*/  FFMA R43, R81.reuse, R124, R43 ;  /* 0x0000007c512b7223 */ /* 0x040fe2000000002b */
[C---:B------:R-:W-:Y:S01]  /*92f0*/  FMUL R47, R76.reuse, R53 ;  /* 0x000000354c2f7220 */ /* 0x040fe20000400000 */
[--C-:B------:R-:W-:Y:S02]  /*9300*/  HADD2.F32 R129, -RZ, R156.reuse.H0_H0 ;  /* 0x2000009cff817230 */ /* 0x100fe40000004100 */
[C---:B------:R-:W-:Y:S01]  /*9310*/  FMUL R48, R76.reuse, R54 ;  /* 0x000000364c307220 */ /* 0x040fe20000400000 */
[C---:B------:R-:W-:Y:S01]  /*9320*/  FMUL R49, R76.reuse, R55 ;  /* 0x000000374c317220 */ /* 0x040fe20000400000 */
[C---:B------:R-:W-:Y:S01]  /*9330*/  FMUL R52, R76.reuse, R58 ;  /* 0x0000003a4c347220 */ /* 0x040fe20000400000 */
[C---:B------:R-:W-:Y:S01]  /*9340*/  FMUL R53, R76.reuse, R59 ;  /* 0x0000003b4c357220 */ /* 0x040fe20000400000 */
[C---:B------:R-:W-:Y:S01]  /*9350*/  FMUL R54, R76.reuse, R60 ;  /* 0x0000003c4c367220 */ /* 0x040fe20000400000 */
[C---:B------:R-:W-:Y:S01]  /*9360*/  FMUL R55, R76.reuse, R61 ;  /* 0x0000003d4c377220 */ /* 0x040fe20000400000 */
[C---:B------:R-:W-:Y:S01]  /*9370*/  FFMA R44, R81.reuse, R125, R44 ;  /* 0x0000007d512c7223 */ /* 0x040fe2000000002c */
[----:B------:R-:W-:Y:S02]  /*9380*/  HADD2.F32 R130, -RZ, R156.H1_H1 ;  /* 0x3000009cff827230 */ /* 0x000fe40000004100 */
        /* <DEDUP_REMOVED lines=13> */
[----:B------:R-:W-:Y:S01]  /*9460*/  F2FP.F16.E4M3.UNPACK_B R158, R158.H1 ;  /* 0x0000009eff9e723e */ /* 0x000fe200030006ff */
[C---:B------:R-:W-:Y:S01]  /*9470*/  FFMA R48, R81.reuse, R129, R48 ;  /* 0x0000008151307223 */ /* 0x040fe20000000030 */
[----:B------:R-:W-:Y:S01]  /*9480*/  HADD2.F32 R134, -RZ, R157.H1_H1 ;  /* 0x3000009dff867230 */ /* 0x000fe20000004100 */
[----:B------:R1:W-:Y:S01]  /*9490*/  STS.128 [R181+UR8+0x6000], R64 ;  /* 0x00600040b5007988 */ /* 0x0003e20008000c08 */
[C---:B------:R-:W-:Y:S01]  /*94a0*/  FFMA R49, R81.reuse, R130, R49 ;  /* 0x0000008251317223 */ /* 0x040fe20000000031 */
[C---:B------:R-:W-:Y:S01]  /*94b0*/  FFMA R50, R81.reuse, R131, R50 ;  /* 0x0000008351327223 */ /* 0x040fe20000000032 */
[----:B------:R-:W-:Y:S01]  /*94c0*/  F2FP.F16.E4M3.UNPACK_B R159, R159.H1 ;  /* 0x0000009fff9f723e */ /* 0x000fe200030006ff */
[C---:B------:R-:W-:Y:S01]  /*94d0*/  FFMA R51, R81.reuse, R132, R51 ;  /* 0x0000008451337223 */ /* 0x040fe20000000033 */
[--C-:B------:R-:W-:Y:S02]  /*94e0*/  HADD2.F32 R137, -RZ, R158.reuse.H0_H0 ;  /* 0x2000009eff897230 */ /* 0x100fe40000004100 */
[----:B------:R-:W-:Y:S01]  /*94f0*/  FFMA R52, R81, R133, R52 ;  /* 0x0000008551347223 */ /* 0x000fe20000000034 */
[----:B------:R-:W-:Y:S01]  /*9500*/  HADD2.F32 R138, -RZ, R158.H1_H1 ;  /* 0x3000009eff8a7230 */ /* 0x000fe20000004100 */
[----:B------:R1:W-:Y:S01]  /*9510*/  STS.128 [R85+0x6010], R20 ;  /* 0x0060101455007388 */ /* 0x0003e20000000c00 */
[----:B------:R-:W-:Y:S01]  /*9520*/  F2FP.SATFINITE.E4M3.F32.PACK_AB_MERGE_C R40, R41, R40, RZ ;  /* 0x000000282928723e */ /* 0x000fe200048070ff */
[C---:B------:R-:W-:Y:S01]  /*9530*/  FMUL R56, R76.reuse, R62 ;  /* 0x0000003e4c387220 */ /* 0x040fe20000400000 */
[C---:B------:R-:W-:Y:S01]  /*9540*/  FFMA R53, R81.reuse, R134, R53 ;  /* 0x0000008651357223 */ /* 0x040fe20000000035 */
[----:B------:R-:W-:Y:S01]  /*9550*/  FMUL R57, R76, R63 ;  /* 0x0000003f4c397220 */ /* 0x000fe20000400000 */
[C---:B------:R-:W-:Y:S01]  /*9560*/  FFMA R54, R81.reuse, R135, R54 ;  /* 0x0000008751367223 */ /* 0x040fe20000000036 */
[C---:B------:R-:W-:Y:S01]  /*9570*/  FFMA R55, R81.reuse, R136, R55 ;  /* 0x0000008851377223 */ /* 0x040fe20000000037 */
[--C-:B------:R-:W-:Y:S02]  /*9580*/  HADD2.F32 R83, -RZ, R159.reuse.H0_H0 ;  /* 0x2000009fff537230 */ /* 0x100fe40000004100 */
[C---:B------:R-:W-:Y:S01]  /*9590*/  FFMA R56, R81.reuse, R137, R56 ;  /* 0x0000008951387223 */ /* 0x040fe20000000038 */
[----:B------:R-:W-:Y:S02]  /*95a0*/  HADD2.F32 R80, -RZ, R159.H1_H1 ;  /* 0x3000009fff507230 */ /* 0x000fe40000004100 */
[----:B------:R-:W-:Y:S01]  /*95b0*/  FFMA R57, R81, R138, R57 ;  /* 0x0000008a51397223 */ /* 0x000fe20000000039 */
[----:B------:R-:W-:Y:S01]  /*95c0*/  F2FP.SATFINITE.E4M3.F32.PACK_AB_MERGE_C R37, R37, R36, RZ ;  /* 0x000000242525723e */ /* 0x000fe200048070ff */
[----:B------:R-:W-:Y:S01]  /*95d0*/  FFMA R58, R81, R139, R58 ;  /* 0x0000008b513a7223 */ /* 0x000fe2000000003a */
[----:B------:R-:W-:Y:S01]  /*95e0*/  F2FP.SATFINITE.E4M3.F32.PACK_AB_MERGE_C R44, R45, R44, RZ ;  /* 0x0000002c2d2c723e */ /* 0x000fe200048070ff */
[C---:B------:R-:W-:Y:S01]  /*95f0*/  FFMA R59, R81.reuse, R140, R59 ;  /* 0x0000008c513b7223 */ /* 0x040fe2000000003b */
[----:B------:R-:W-:Y:S01]  /*9600*/  FFMA R60, R81, R83, R60 ;  /* 0x00000053513c7223 */ /* 0x000fe2000000003c */
[----:B------:R-:W-:Y:S01]  /*9610*/  F2FP.SATFINITE.E4M3.F32.PACK_AB_MERGE_C R38, R39, R38, R40 ;  /* 0x000000262726723e */ /* 0x000fe20004807028 */
[----:B------:R-:W-:Y:S01]  /*9620*/  FFMA R61, R81, R80, R61 ;  /* 0x00000050513d7223 */ /* 0x000fe2000000003d */
[----:B------:R-:W-:Y:S02]  /*9630*/  F2FP.SATFINITE.E4M3.F32.PACK_AB_MERGE_C R36, R31, R30, R32 ;  /* 0x0000001e1f24723e */ /* 0x000fe40004807020 */
        /* <DEDUP_REMOVED lines=28> */
.L_x_114:
[----:B------:R-:W-:Y:S05]  /*9800*/  BSYNC.RECONVERGENT B0 ;  /* 0x0000000000007941 */ /* 0x000fea0003800200 */
.L_x_113:
[----:B------:R-:W-:Y:S01]  /*9810*/  IADD3 R0, PT, PT, R79, 0x1, RZ ;  /* 0x000000014f007810 */ /* 0x000fe20007ffe0ff */
[----:B------:R-:W-:Y:S04]  /*9820*/  BSSY.RECONVERGENT B0, `(.L_x_115) ;  /* 0x0000003000007945 */ /* 0x000fe80003800200 */
[----:B------:R-:W-:Y:S05]  /*9830*/  @P0 BRA `(.L_x_116) ;  /* 0x0000000000040947 */ /* 0x000fea0003800000 */
[----:B------:R-:W-:Y:S04]  /*9840*/  DEPBAR.LE SB0, 0x1 ;  /* 0x000080400000791a */ /* 0x000fe80000000000 */
.L_x_116:
[----:B------:R-:W-:Y:S05]  /*9850*/  BSYNC.RECONVERGENT B0 ;  /* 0x0000000000007941 */ /* 0x000fea0003800200 */
.L_x_115:
[----:B------:R-:W-:Y:S01]  /*9860*/  BAR.SYNC.DEFER_BLOCKING 0x1, 0x80 ;  /* 0x0042000000007b1d */ /* 0x000fe20000010000 */
[----:B------:R-:W-:Y:S01]  /*9870*/  ISETP.NE.AND P2, PT, R184, RZ, PT ;  /* 0x000000ffb800720c */ /* 0x000fe20003f45270 */
[----:B------:R-:W-:Y:S01]  /*9880*/  UISETP.NE.AND UP0, UPT, UR54, 0x2, UPT ;  /* 0x000000023600788c */ /* 0x000fe2000bf05270 */
[----:B------:R-:W-:Y:S01]  /*9890*/  ISETP.NE.AND P0, PT, R185, 0x2, PT ;  /* 0x00000002b900780c */ /* 0x000fe20003f05270 */
[----:B-1----:R-:W-:Y:S01]  /*98a0*/  IMAD.IADD R20, R75, 0x1, R143 ;  /* 0x000000014b147824 */ /* 0x002fe200078e028f */
[----:B------:R-:W-:Y:S01]  /*98b0*/  ISETP.NE.AND P1, PT, R0, 0x2, PT ;  /* 0x000000020000780c */ /* 0x000fe20003f25270 */
[----:B------:R-:W-:Y:S01]  /*98c0*/  USEL UR54, UR54, URZ, UP0 ;  /* 0x000000ff36367287 */ /* 0x000fe20008000000 */
[----:B------:R-:W-:Y:S01]  /*98d0*/  SEL R4, RZ, 0x1, P0 ;  /* 0x00000001ff047807 */ /* 0x000fe20000000000 */
[----:B------:R-:W-:Y:S01]  /*98e0*/  IMAD.IADD R21, R77, 0x1, R166 ;  /* 0x000000014d157824 */ /* 0x000fe200078e02a6 */
[----:B------:R-:W-:Y:S02]  /*98f0*/  SEL R3, RZ, 0x1, P1 ;  /* 0x00000001ff037807 */ /* 0x000fe40000800000 */
[----:B------:R-:W-:Y:S02]  /*9900*/  LOP3.LUT R177, R177, R4, RZ, 0x3c, !PT ;  /* 0x00000004b1b17212 */ /* 0x000fe400078e3cff */
[----:B------:R-:W-:Y:S02]  /*9910*/  LOP3.LUT R178, R178, R3, RZ, 0x3c, !PT ;  /* 0x00000003b2b27212 */ /* 0x000fe400078e3cff */
[----:B------:R-:W-:Y:S02]  /*9920*/  @P2 R2UR UR36, R174 ;  /* 0x00000000ae2422ca */ /* 0x000fe400000e0000 */
[----:B------:R-:W-:Y:S02]  /*9930*/  SEL R185, R185, RZ, P0 ;  /* 0x000000ffb9b97207 */ /* 0x000fe40000000000 */
[----:B------:R-:W-:Y:S01]  /*9940*/  SEL R79, R0, RZ, P1 ;  /* 0x000000ff004f7207 */ /* 0x000fe20000800000 */
[----:B------:R-:W-:Y:S10]  /*9950*/  @P2 BRA `(.L_x_117) ;  /* 0xffffffb000002947 */ /* 0x000ff4000383ffff */
[----:B------:R-:W-:Y:S05]  /*9960*/  EXIT ;  /* 0x000000000000794d */ /* 0x000fea0003800000 */
.L_x_19:
[----:B--2---:R2:W1:Y:S02]  /*9970*/  SYNCS.PHASECHK.TRANS64.TRYWAIT P0, [R3+URZ+0xd0], R2 ;  /* 0x0000d002030075a7 */ /* 0x00446400080011ff */
[----:B-1----:R-:W-:Y:S05]  /*9980*/  @!P0 NANOSLEEP.SYNCS 0x989680 ;  /* 0x009896800000895d */ /* 0x002fea0003900000 */
[----:B------:R-:W1:Y:S02]  /*9990*/  @!P0 SYNCS.PHASECHK.TRANS64 P0, [R3+URZ+0xd0], R2 ;  /* 0x0000d002030085a7 */ /* 0x000e6400080010ff */
[----:B-1----:R-:W-:Y:S05]  /*99a0*/  @!P0 BRA `(.L_x_19) ;  /* 0xfffffffc00f08947 */ /* 0x002fea000383ffff */
[----:B------:R-:W-:Y:S05]  /*99b0*/  BRA `(.L_x_118) ;  /* 0xffffff7800f07947 */ /* 0x000fea000383ffff */
.L_x_22:
[----:B-1----:R-:W-:Y:S07]  /*99c0*/  MOV R2, UR33 ;  /* 0x0000002100027c02 */ /* 0x002fee0008000f00 */
.L_x_119:
[----:B-1----:R1:W2:Y:S02]  /*99d0*/  SYNCS.PHASECHK.TRANS64.TRYWAIT P0, [R2+URZ+0x20], R5 ;  /* 0x00002005020075a7 */ /* 0x0022a400080011ff */
[----:B--2---:R-:W-:Y:S05]  /*99e0*/  @!P0 NANOSLEEP.SYNCS 0x989680 ;  /* 0x009896800000895d */ /* 0x004fea0003900000 */
[----:B------:R-:W2:Y:S02]  /*99f0*/  @!P0 SYNCS.PHASECHK.TRANS64 P0, [R2+URZ+0x20], R5 ;  /* 0x00002005020085a7 */ /* 0x000ea400080010ff */
[----:B--2---:R-:W-:Y:S05]  /*9a00*/  @!P0 BRA `(.L_x_119) ;  /* 0xfffffffc00f08947 */ /* 0x004fea000383ffff */
[----:B------:R-:W-:Y:S05]  /*9a10*/  BRA `(.L_x_21) ;  /* 0xffffff7c00407947 */ /* 0x000fea000383ffff */
.L_x_28:
[----:B-1----:R-:W-:Y:S07]  /*9a20*/  MOV R2, UR17 ;  /* 0x0000001100027c02 */ /* 0x002fee0008000f00 */
.L_x_120:
[----:B-1----:R1:W2:Y:S02]  /*9a30*/  SYNCS.PHASECHK.TRANS64.TRYWAIT P0, [R2+URZ+0x20], R5 ;  /* 0x00002005020075a7 */ /* 0x0022a400080011ff */
[----:B--2---:R-:W-:Y:S05]  /*9a40*/  @!P0 NANOSLEEP.SYNCS 0x989680 ;  /* 0x009896800000895d */ /* 0x004fea0003900000 */
[----:B------:R-:W2:Y:S02]  /*9a50*/  @!P0 SYNCS.PHASECHK.TRANS64 P0, [R2+URZ+0x20], R5 ;  /* 0x00002005020085a7 */ /* 0x000ea400080010ff */
[----:B--2---:R-:W-:Y:S05]  /*9a60*/  @!P0 BRA `(.L_x_120) ;  /* 0xfffffffc00f08947 */ /* 0x004fea000383ffff */
[----:B------:R-:W-:Y:S05]  /*9a70*/  BRA `(.L_x_27) ;  /* 0xffffff7c00e87947 */ /* 0x000fea000383ffff */
.L_x_32:
[----:B-1----:R1:W2:Y:S02]  /*9a80*/  SYNCS.PHASECHK.TRANS64.TRYWAIT P0, [R2+URZ+0x80], R3 ;  /* 0x00008003020075a7 */ /* 0x0022a400080011ff */
[----:B--2---:R-:W-:Y:S05]  /*9a90*/  @!P0 NANOSLEEP.SYNCS 0x989680 ;  /* 0x009896800000895d */ /* 0x004fea0003900000 */
[----:B------:R-:W2:Y:S02]  /*9aa0*/  @!P0 SYNCS.PHASECHK.TRANS64 P0, [R2+URZ+0x80], R3 ;  /* 0x00008003020085a7 */ /* 0x000ea400080010ff */
[----:B--2---:R-:W-:Y:S05]  /*9ab0*/  @!P0 BRA `(.L_x_32) ;  /* 0xfffffffc00f08947 */ /* 0x004fea000383ffff */
[----:B------:R-:W-:Y:S05]  /*9ac0*/  BRA `(.L_x_121) ;  /* 0xffffff8000787947 */ /* 0x000fea000383ffff */
.L_x_36:
[----:B----4-:R-:W-:-:S07]  /*9ad0*/  MOV R0, UR5 ;  /* 0x0000000500007c02 */ /* 0x010fce0008000f00 */
.L_x_122:
[----:B-1----:R1:W2:Y:S02]  /*9ae0*/  SYNCS.PHASECHK.TRANS64.TRYWAIT P0, [R0+URZ], R3 ;  /* 0x00000003000075a7 */ /* 0x0022a400080011ff */
[----:B--2---:R-:W-:Y:S05]  /*9af0*/  @!P0 NANOSLEEP.SYNCS 0x989680 ;  /* 0x009896800000895d */ /* 0x004fea0003900000 */
[----:B------:R-:W2:Y:S02]  /*9b00*/  @!P0 SYNCS.PHASECHK.TRANS64 P0, [R0+URZ], R3 ;  /* 0x00000003000085a7 */ /* 0x000ea400080010ff */
[----:B--2---:R-:W-:Y:S05]  /*9b10*/  @!P0 BRA `(.L_x_122) ;  /* 0xfffffffc00f08947 */ /* 0x004fea000383ffff */
[----:B------:R-:W-:Y:S05]  /*9b20*/  BRA `(.L_x_123) ;  /* 0xffffff8400e87947 */ /* 0x000fea000383ffff */
.L_x_37:
[----:B----4-:R-:W-:-:S07]  /*9b30*/  MOV R0, UR5 ;  /* 0x0000000500007c02 */ /* 0x010fce0008000f00 */
.L_x_124:
[----:B-1----:R1:W2:Y:S02]  /*9b40*/  SYNCS.PHASECHK.TRANS64.TRYWAIT P0, [R0+URZ], R3 ;  /* 0x00000003000075a7 */ /* 0x0022a400080011ff */
[----:B--2---:R-:W-:Y:S05]  /*9b50*/  @!P0 NANOSLEEP.SYNCS 0x989680 ;  /* 0x009896800000895d */ /* 0x004fea0003900000 */
[----:B------:R-:W2:Y:S02]  /*9b60*/  @!P0 SYNCS.PHASECHK.TRANS64 P0, [R0+URZ], R3 ;  /* 0x00000003000085a7 */ /* 0x000ea400080010ff */
[----:B--2---:R-:W-:Y:S05]  /*9b70*/  @!P0 BRA `(.L_x_124) ;  /* 0xfffffffc00f08947 */ /* 0x004fea000383ffff */
[----:B------:R-:W-:Y:S05]  /*9b80*/  BRA `(.L_x_125) ;  /* 0xffffff8400f47947 */ /* 0x000fea000383ffff */
.L_x_38:
[----:B----4-:R-:W-:-:S07]  /*9b90*/  MOV R0, UR5 ;  /* 0x0000000500007c02 */ /* 0x010fce0008000f00 */
.L_x_126:
[----:B-1----:R1:W2:Y:S02]  /*9ba0*/  SYNCS.PHASECHK.TRANS64.TRYWAIT P0, [R0+URZ], R3 ;  /* 0x00000003000075a7 */ /* 0x0022a400080011ff */
[----:B--2---:R-:W-:Y:S05]  /*9bb0*/  @!P0 NANOSLEEP.SYNCS 0x989680 ;  /* 0x009896800000895d */ /* 0x004fea0003900000 */
[----:B------:R-:W2:Y:S02]  /*9bc0*/  @!P0 SYNCS.PHASECHK.TRANS64 P0, [R0+URZ], R3 ;  /* 0x00000003000085a7 */ /* 0x000ea400080010ff */
[----:B--2---:R-:W-:Y:S05]  /*9bd0*/  @!P0 BRA `(.L_x_126) ;  /* 0xfffffffc00f08947 */ /* 0x004fea000383ffff */
[----:B------:R-:W-:Y:S05]  /*9be0*/  BRA `(.L_x_127) ;  /* 0xffffff8800007947 */ /* 0x000fea000383ffff */
.L_x_41:
[----:B-1----:R1:W2:Y:S02]  /*9bf0*/  SYNCS.PHASECHK.TRANS64.TRYWAIT P0, [R0+URZ+0xc0], R5 ;  /* 0x0000c005000075a7 */ /* 0x0022a400080011ff */
[----:B--2---:R-:W-:Y:S05]  /*9c00*/  @!P0 NANOSLEEP.SYNCS 0x989680 ;  /* 0x009896800000895d */ /* 0x004fea0003900000 */
[----:B------:R-:W2:Y:S02]  /*9c10*/  @!P0 SYNCS.PHASECHK.TRANS64 P0, [R0+URZ+0xc0], R5 ;  /* 0x0000c005000085a7 */ /* 0x000ea400080010ff */
[----:B--2---:R-:W-:Y:S05]  /*9c20*/  @!P0 BRA `(.L_x_41) ;  /* 0xfffffffc00f08947 */ /* 0x004fea000383ffff */
[----:B------:R-:W-:Y:S05]  /*9c30*/  BRA `(.L_x_128) ;  /* 0xffffff88005c7947 */ /* 0x000fea000383ffff */
.L_x_42:
[----:B------:R-:W-:-:S07]  /*9c40*/  MOV R0, UR5 ;  /* 0x0000000500007c02 */ /* 0x000fce0008000f00 */
.L_x_129:
[----:B-1----:R1:W2:Y:S02]  /*9c50*/  SYNCS.PHASECHK.TRANS64.TRYWAIT P0, [R0+URZ+0x90], R5 ;  /* 0x00009005000075a7 */ /* 0x0022a400080011ff */
[----:B--2---:R-:W-:Y:S05]  /*9c60*/  @!P0 NANOSLEEP.SYNCS 0x989680 ;  /* 0x009896800000895d */ /* 0x004fea0003900000 */
[----:B------:R-:W2:Y:S02]  /*9c70*/  @!P0 SYNCS.PHASECHK.TRANS64 P0, [R0+URZ+0x90], R5 ;  /* 0x00009005000085a7 */ /* 0x000ea400080010ff */
[----:B--2---:R-:W-:Y:S05]  /*9c80*/  @!P0 BRA `(.L_x_129) ;  /* 0xfffffffc00f08947 */ /* 0x004fea000383ffff */
[----:B------:R-:W-:Y:S05]  /*9c90*/  BRA `(.L_x_130) ;  /* 0xffffff88006c7947 */ /* 0x000fea000383ffff */
.L_x_43:
[----:B-1----:R1:W2:Y:S02]  /*9ca0*/  SYNCS.PHASECHK.TRANS64.TRYWAIT P1, [R0+URZ+0x80], R5 ;  /* 0x00008005000075a7 */ /* 0x0022a400080211ff */
[----:B--2---:R-:W-:Y:S05]  /*9cb0*/  @!P1 NANOSLEEP.SYNCS 0x989680 ;  /* 0x009896800000995d */ /* 0x004fea0003900000 */
[----:B------:R-:W2:Y:S02]  /*9cc0*/  @!P1 SYNCS.PHASECHK.TRANS64 P1, [R0+URZ+0x80], R5 ;  /* 0x00008005000095a7 */ /* 0x000ea400080210ff */
[----:B--2---:R-:W-:Y:S05]  /*9cd0*/  @!P1 BRA `(.L_x_43) ;  /* 0xfffffffc00f09947 */ /* 0x004fea000383ffff */
[----:B------:R-:W-:Y:S05]  /*9ce0*/  BRA `(.L_x_131) ;  /* 0xffffff88009c7947 */ /* 0x000fea000383ffff */
.L_x_46:
[----:B------:R-:W-:-:S07]  /*9cf0*/  MOV R0, UR5 ;  /* 0x0000000500007c02 */ /* 0x000fce0008000f00 */
.L_x_132:
[----:B-1----:R1:W2:Y:S02]  /*9d00*/  SYNCS.PHASECHK.TRANS64.TRYWAIT P0, [R0+URZ+0x90], R3 ;  /* 0x00009003000075a7 */ /* 0x0022a400080011ff */
[----:B--2---:R-:W-:Y:S05]  /*9d10*/  @!P0 NANOSLEEP.SYNCS 0x989680 ;  /* 0x009896800000895d */ /* 0x004fea0003900000 */
[----:B------:R-:W2:Y:S02]  /*9d20*/  @!P0 SYNCS.PHASECHK.TRANS64 P0, [R0+URZ+0x90], R3 ;  /* 0x00009003000085a7 */ /* 0x000ea400080010ff */
[----:B--2---:R-:W-:Y:S05]  /*9d30*/  @!P0 BRA `(.L_x_132) ;  /* 0xfffffffc00f08947 */ /* 0x004fea000383ffff */
[----:B------:R-:W-:Y:S05]  /*9d40*/  BRA `(.L_x_45) ;  /* 0xffffff8800f07947 */ /* 0x000fea000383ffff */
.L_x_53:
[----:B-1----:R1:W2:Y:S02]  /*9d50*/  SYNCS.PHASECHK.TRANS64.TRYWAIT P1, [R0+URZ+0x80], R5 ;  /* 0x00008005000075a7 */ /* 0x0022a400080211ff */
[----:B--2---:R-:W-:Y:S05]  /*9d60*/  @!P1 NANOSLEEP.SYNCS 0x989680 ;  /* 0x009896800000995d */ /* 0x004fea0003900000 */
[----:B------:R-:W2:Y:S02]  /*9d70*/  @!P1 SYNCS.PHASECHK.TRANS64 P1, [R0+URZ+0x80], R5 ;  /* 0x00008005000095a7 */ /* 0x000ea400080210ff */
[----:B--2---:R-:W-:Y:S05]  /*9d80*/  @!P1 BRA `(.L_x_53) ;  /* 0xfffffffc00f09947 */ /* 0x004fea000383ffff */
[----:B------:R-:W-:Y:S05]  /*9d90*/  BRA `(.L_x_133) ;  /* 0xffffff9000607947 */ /* 0x000fea000383ffff */
.L_x_54:
[----:B------:R-:W-:-:S07]  /*9da0*/  MOV R3, UR14 ;  /* 0x0000000e00037c02 */ /* 0x000fce0008000f00 */
.L_x_134:
[----:B-1----:R1:W2:Y:S02]  /*9db0*/  SYNCS.PHASECHK.TRANS64.TRYWAIT P0, [R3+URZ+0xb0], R0 ;  /* 0x0000b000030075a7 */ /* 0x0022a400080011ff */
[----:B--2---:R-:W-:Y:S05]  /*9dc0*/  @!P0 NANOSLEEP.SYNCS 0x989680 ;  /* 0x009896800000895d */ /* 0x004fea0003900000 */
[----:B------:R-:W2:Y:S02]  /*9dd0*/  @!P0 SYNCS.PHASECHK.TRANS64 P0, [R3+URZ+0xb0], R0 ;  /* 0x0000b000030085a7 */ /* 0x000ea400080010ff */
[----:B--2---:R-:W-:Y:S05]  /*9de0*/  @!P0 BRA `(.L_x_134) ;  /* 0xfffffffc00f08947 */ /* 0x004fea000383ffff */
[----:B------:R-:W-:Y:S05]  /*9df0*/  BRA `(.L_x_135) ;  /* 0xffffff9000987947 */ /* 0x000fea000383ffff */
.L_x_57:
[----:B------:R-:W-:Y:S07]  /*9e00*/  MOV R0, UR7 ;  /* 0x0000000700007c02 */ /* 0x000fee0008000f00 */
.L_x_136:
[----:B-1----:R1:W2:Y:S02]  /*9e10*/  SYNCS.PHASECHK.TRANS64.TRYWAIT P0, [R0+URZ], R3 ;  /* 0x00000003000075a7 */ /* 0x0022a400080011ff */
[----:B--2---:R-:W-:Y:S05]  /*9e20*/  @!P0 NANOSLEEP.SYNCS 0x989680 ;  /* 0x009896800000895d */ /* 0x004fea0003900000 */
[----:B------:R-:W2:Y:S02]  /*9e30*/  @!P0 SYNCS.PHASECHK.TRANS64 P0, [R0+URZ], R3 ;  /* 0x00000003000085a7 */ /* 0x000ea400080010ff */
[----:B--2---:R-:W-:Y:S05]  /*9e40*/  @!P0 BRA `(.L_x_136) ;  /* 0xfffffffc00f08947 */ /* 0x004fea000383ffff */
[----:B------:R-:W-:Y:S05]  /*9e50*/  BRA `(.L_x_56) ;  /* 0xffffff9000b47947 */ /* 0x000fea000383ffff */
.L_x_60:
[----:B------:R-:W-:-:S07]  /*9e60*/  MOV R0, UR5 ;  /* 0x0000000500007c02 */ /* 0x000fce0008000f00 */
.L_x_137:
[----:B--2---:R2:W3:Y:S02]  /*9e70*/  SYNCS.PHASECHK.TRANS64.TRYWAIT P0, [R0+URZ], R3 ;  /* 0x00000003000075a7 */ /* 0x0044e400080011ff */
[----:B---3--:R-:W-:Y:S05]  /*9e80*/  @!P0 NANOSLEEP.SYNCS 0x989680 ;  /* 0x009896800000895d */ /* 0x008fea0003900000 */
[----:B------:R-:W3:Y:S02]  /*9e90*/  @!P0 SYNCS.PHASECHK.TRANS64 P0, [R0+URZ], R3 ;  /* 0x00000003000085a7 */ /* 0x000ee400080010ff */
[----:B---3--:R-:W-:Y:S05]  /*9ea0*/  @!P0 BRA `(.L_x_137) ;  /* 0xfffffffc00f08947 */ /* 0x008fea000383ffff */
[----:B------:R-:W-:Y:S05]  /*9eb0*/  BRA `(.L_x_138) ;  /* 0xffffff9400907947 */ /* 0x000fea000383ffff */
.L_x_61:
[----:B------:R-:W-:-:S07]  /*9ec0*/  MOV R0, UR6 ;  /* 0x0000000600007c02 */ /* 0x000fce0008000f00 */
.L_x_139:
[----:B--2---:R2:W3:Y:S02]  /*9ed0*/  SYNCS.PHASECHK.TRANS64.TRYWAIT P0, [R0+URZ], R3 ;  /* 0x00000003000075a7 */ /* 0x0044e400080011ff */
[----:B---3--:R-:W-:Y:S05]  /*9ee0*/  @!P0 NANOSLEEP.SYNCS 0x989680 ;  /* 0x009896800000895d */ /* 0x008fea0003900000 */
[----:B------:R-:W3:Y:S02]  /*9ef0*/  @!P0 SYNCS.PHASECHK.TRANS64 P0, [R0+URZ], R3 ;  /* 0x00000003000085a7 */ /* 0x000ee400080010ff */
[----:B---3--:R-:W-:Y:S05]  /*9f00*/  @!P0 BRA `(.L_x_139) ;  /* 0xfffffffc00f08947 */ /* 0x008fea000383ffff */
[----:B------:R-:W-:Y:S05]  /*9f10*/  BRA `(.L_x_140) ;  /* 0xffffff94009c7947 */ /* 0x000fea000383ffff */
.L_x_66:
[----:B--2---:R2:W3:Y:S02]  /*9f20*/  SYNCS.PHASECHK.TRANS64.TRYWAIT P0, [R0+URZ+0x80], R3 ;  /* 0x00008003000075a7 */ /* 0x0044e400080011ff */
[----:B---3--:R-:W-:Y:S05]  /*9f30*/  @!P0 NANOSLEEP.SYNCS 0x989680 ;  /* 0x009896800000895d */ /* 0x008fea0003900000 */
[----:B------:R-:W3:Y:S02]  /*9f40*/  @!P0 SYNCS.PHASECHK.TRANS64 P0, [R0+URZ+0x80], R3 ;  /* 0x00008003000085a7 */ /* 0x000ee400080010ff */
[----:B---3--:R-:W-:Y:S05]  /*9f50*/  @!P0 BRA `(.L_x_66) ;  /* 0xfffffffc00f08947 */ /* 0x008fea000383ffff */
[----:B------:R-:W-:Y:S05]  /*9f60*/  BRA `(.L_x_141) ;  /* 0xffffff9800a47947 */ /* 0x000fea000383ffff */
.L_x_69:
[----:B------:R-:W-:Y:S07]  /*9f70*/  MOV R0, UR7 ;  /* 0x0000000700007c02 */ /* 0x000fee0008000f00 */
.L_x_142:
[----:B--2---:R2:W3:Y:S02]  /*9f80*/  SYNCS.PHASECHK.TRANS64.TRYWAIT P0, [R0+URZ+0x78], R3 ;  /* 0x00007803000075a7 */ /* 0x0044e400080011ff */
[----:B---3--:R-:W-:Y:S05]  /*9f90*/  @!P0 NANOSLEEP.SYNCS 0x989680 ;  /* 0x009896800000895d */ /* 0x008fea0003900000 */
[----:B------:R-:W3:Y:S02]  /*9fa0*/  @!P0 SYNCS.PHASECHK.TRANS64 P0, [R0+URZ+0x78], R3 ;  /* 0x00007803000085a7 */ /* 0x000ee400080010ff */
[----:B---3--:R-:W-:Y:S05]  /*9fb0*/  @!P0 BRA `(.L_x_142) ;  /* 0xfffffffc00f08947 */ /* 0x008fea000383ffff */
[----:B------:R-:W-:Y:S05]  /*9fc0*/  BRA `(.L_x_68) ;  /* 0xffffff9c00847947 */ /* 0x000fea000383ffff */
.L_x_72:
[----:B------:R-:W-:Y:S07]  /*9fd0*/  MOV R3, UR7 ;  /* 0x0000000700037c02 */ /* 0x000fee0008000f00 */
.L_x_143:
[----:B-1----:R1:W2:Y:S02]  /*9fe0*/  SYNCS.PHASECHK.TRANS64.TRYWAIT P0, [R3+URZ+0x58], R12 ;  /* 0x0000580c030075a7 */ /* 0x0022a400080011ff */
[----:B--2---:R-:W-:Y:S05]  /*9ff0*/  @!P0 NANOSLEEP.SYNCS 0x989680 ;  /* 0x009896800000895d */ /* 0x004fea0003900000 */
[----:B------:R-:W2:Y:S02]  /*a000*/  @!P0 SYNCS.PHASECHK.TRANS64 P0, [R3+URZ+0x58], R12 ;  /* 0x0000580c030085a7 */ /* 0x000ea400080010ff */
[----:B--2---:R-:W-:Y:S05]  /*a010*/  @!P0 BRA `(.L_x_143) ;  /* 0xfffffffc00f08947 */ /* 0x004fea000383ffff */
[----:B------:R-:W-:Y:S05]  /*a020*/  BRA `(.L_x_144) ;  /* 0xffffff9c00fc7947 */ /* 0x000fea000383ffff */
.L_x_73:
[----:B-1----:R-:W-:Y:S07]  /*a030*/  MOV R3, UR7 ;  /* 0x0000000700037c02 */ /* 0x002fee0008000f00 */
.L_x_145:
[----:B-1----:R1:W2:Y:S02]  /*a040*/  SYNCS.PHASECHK.TRANS64.TRYWAIT P0, [R3+URZ+0x60], R12 ;  /* 0x0000600c030075a7 */ /* 0x0022a400080011ff */
[----:B--2---:R-:W-:Y:S05]  /*a050*/  @!P0 NANOSLEEP.SYNCS 0x989680 ;  /* 0x009896800000895d */ /* 0x004fea0003900000 */
[----:B------:R-:W2:Y:S02]  /*a060*/  @!P0 SYNCS.PHASECHK.TRANS64 P0, [R3+URZ+0x60], R12 ;  /* 0x0000600c030085a7 */ /* 0x000ea400080010ff */
[----:B--2---:R-:W-:Y:S05]  /*a070*/  @!P0 BRA `(.L_x_145) ;  /* 0xfffffffc00f08947 */ /* 0x004fea000383ffff */
[----:B------:R-:W-:Y:S05]  /*a080*/  BRA `(.L_x_146) ;  /* 0xffffffa0003c7947 */ /* 0x000fea000383ffff */
.L_x_74:
[----:B------:R-:W-:Y:S07]  /*a090*/  MOV R3, UR7 ;  /* 0x0000000700037c02 */ /* 0x000fee0008000f00 */
.L_x_147:
[----:B-1----:R1:W2:Y:S02]  /*a0a0*/  SYNCS.PHASECHK.TRANS64.TRYWAIT P0, [R3+URZ+0x68], R12 ;  /* 0x0000680c030075a7 */ /* 0x0022a400080011ff */
[----:B--2---:R-:W-:Y:S05]  /*a0b0*/  @!P0 NANOSLEEP.SYNCS 0x989680 ;  /* 0x009896800000895d */ /* 0x004fea0003900000 */
[----:B------:R-:W2:Y:S02]  /*a0c0*/  @!P0 SYNCS.PHASECHK.TRANS64 P0, [R3+URZ+0x68], R12 ;  /* 0x0000680c030085a7 */ /* 0x000ea400080010ff */
[----:B--2---:R-:W-:Y:S05]  /*a0d0*/  @!P0 BRA `(.L_x_147) ;  /* 0xfffffffc00f08947 */ /* 0x004fea000383ffff */
[----:B------:R-:W-:Y:S05]  /*a0e0*/  BRA `(.L_x_148) ;  /* 0xffffffa000c47947 */ /* 0x000fea000383ffff */
.L_x_76:
[----:B------:R-:W-:-:S07]  /*a0f0*/  MOV R0, UR7 ;  /* 0x0000000700007c02 */ /* 0x000fce0008000f00 */
.L_x_149:
[----:B-1----:R1:W3:Y:S02]  /*a100*/  SYNCS.PHASECHK.TRANS64.TRYWAIT P0, [R0+URZ+0x58], R3 ;  /* 0x00005803000075a7 */ /* 0x0022e400080011ff */
[----:B---3--:R-:W-:Y:S05]  /*a110*/  @!P0 NANOSLEEP.SYNCS 0x989680 ;  /* 0x009896800000895d */ /* 0x008fea0003900000 */
[----:B------:R-:W3:Y:S02]  /*a120*/  @!P0 SYNCS.PHASECHK.TRANS64 P0, [R0+URZ+0x58], R3 ;  /* 0x00005803000085a7 */ /* 0x000ee400080010ff */
[----:B---3--:R-:W-:Y:S05]  /*a130*/  @!P0 BRA `(.L_x_149) ;  /* 0xfffffffc00f08947 */ /* 0x008fea000383ffff */
[----:B------:R-:W-:Y:S05]  /*a140*/  BRA `(.L_x_150) ;  /* 0xffffffa400347947 */ /* 0x000fea000383ffff */
.L_x_77:
[----:B-1----:R-:W-:-:S07]  /*a150*/  MOV R0, UR7 ;  /* 0x0000000700007c02 */ /* 0x002fce0008000f00 */
.L_x_151:
[----:B-1----:R1:W3:Y:S02]  /*a160*/  SYNCS.PHASECHK.TRANS64.TRYWAIT P0, [R0+URZ+0x60], R3 ;  /* 0x00006003000075a7 */ /* 0x0022e400080011ff */
[----:B---3--:R-:W-:Y:S05]  /*a170*/  @!P0 NANOSLEEP.SYNCS 0x989680 ;  /* 0x009896800000895d */ /* 0x008fea0003900000 */
[----:B------:R-:W3:Y:S02]  /*a180*/  @!P0 SYNCS.PHASECHK.TRANS64 P0, [R0+URZ+0x60], R3 ;  /* 0x00006003000085a7 */ /* 0x000ee400080010ff */
[----:B---3--:R-:W-:Y:S05]  /*a190*/  @!P0 BRA `(.L_x_151) ;  /* 0xfffffffc00f08947 */ /* 0x008fea000383ffff */
[----:B------:R-:W-:Y:S05]  /*a1a0*/  BRA `(.L_x_152) ;  /* 0xffffffa400247947 */ /* 0x000fea000383ffff */
.L_x_79:
[----:B--2---:R2:W4:Y:S02]  /*a1b0*/  SYNCS.PHASECHK.TRANS64.TRYWAIT P0, [R0+URZ+0x80], R3 ;  /* 0x00008003000075a7 */ /* 0x00452400080011ff */
[----:B----4-:R-:W-:Y:S05]  /*a1c0*/  @!P0 NANOSLEEP.SYNCS 0x989680 ;  /* 0x009896800000895d */ /* 0x010fea0003900000 */
[----:B------:R-:W4:Y:S02]  /*a1d0*/  @!P0 SYNCS.PHASECHK.TRANS64 P0, [R0+URZ+0x80], R3 ;  /* 0x00008003000085a7 */ /* 0x000f2400080010ff */
[----:B----4-:R-:W-:Y:S05]  /*a1e0*/  @!P0 BRA `(.L_x_79) ;  /* 0xfffffffc00f08947 */ /* 0x010fea000383ffff */
[----:B------:R-:W-:Y:S05]  /*a1f0*/  BRA `(.L_x_153) ;  /* 0xffffffa400ec7947 */ /* 0x000fea000383ffff */
.L_x_89:
[----:B-1----:R1:W3:Y:S02]  /*a200*/  SYNCS.PHASECHK.TRANS64.TRYWAIT P1, [R3+URZ+0x40], R0 ;  /* 0x00004000030075a7 */ /* 0x0022e400080211ff */
[----:B---3--:R-:W-:Y:S05]  /*a210*/  @!P1 NANOSLEEP.SYNCS 0x989680 ;  /* 0x009896800000995d */ /* 0x008fea0003900000 */
[----:B------:R-:W3:Y:S02]  /*a220*/  @!P1 SYNCS.PHASECHK.TRANS64 P1, [R3+URZ+0x40], R0 ;  /* 0x00004000030095a7 */ /* 0x000ee400080210ff */
[----:B---3--:R-:W-:Y:S05]  /*a230*/  @!P1 BRA `(.L_x_89) ;  /* 0xfffffffc00f09947 */ /* 0x008fea000383ffff */
[----:B------:R-:W-:Y:S05]  /*a240*/  BRA `(.L_x_88) ;  /* 0xffffffb400047947 */ /* 0x000fea000383ffff */
.L_x_91:
[----:B---3--:R3:W4:Y:S02]  /*a250*/  SYNCS.PHASECHK.TRANS64.TRYWAIT P0, [R187+URZ+0xa0], R4 ;  /* 0x0000a004bb0075a7 */ /* 0x00872400080011ff */
[----:B----4-:R-:W-:Y:S05]  /*a260*/  @!P0 NANOSLEEP.SYNCS 0x989680 ;  /* 0x009896800000895d */ /* 0x010fea0003900000 */
[----:B------:R-:W4:Y:S02]  /*a270*/  @!P0 SYNCS.PHASECHK.TRANS64 P0, [R187+URZ+0xa0], R4 ;  /* 0x0000a004bb0085a7 */ /* 0x000f2400080010ff */
[----:B----4-:R-:W-:Y:S05]  /*a280*/  @!P0 BRA `(.L_x_91) ;  /* 0xfffffffc00f08947 */ /* 0x010fea000383ffff */
[----:B------:R-:W-:Y:S05]  /*a290*/  BRA `(.L_x_90) ;  /* 0xffffffb400607947 */ /* 0x000fea000383ffff */
.L_x_101:
[----:B--2---:R2:W3:Y:S02]  /*a2a0*/  SYNCS.PHASECHK.TRANS64.TRYWAIT P0, [R4+URZ+0x40], R3 ;  /* 0x00004003040075a7 */ /* 0x0044e400080011ff */
[----:B---3--:R-:W-:Y:S05]  /*a2b0*/  @!P0 NANOSLEEP.SYNCS 0x989680 ;  /* 0x009896800000895d */ /* 0x008fea0003900000 */
[----:B------:R-:W3:Y:S02]  /*a2c0*/  @!P0 SYNCS.PHASECHK.TRANS64 P0, [R4+URZ+0x40], R3 ;  /* 0x00004003040085a7 */ /* 0x000ee400080010ff */
[----:B---3--:R-:W-:Y:S05]  /*a2d0*/  @!P0 BRA `(.L_x_101) ;  /* 0xfffffffc00f08947 */ /* 0x008fea000383ffff */
[----:B------:R-:W-:Y:S05]  /*a2e0*/  BRA `(.L_x_100) ;  /* 0xffffffc800787947 */ /* 0x000fea000383ffff */
.L_x_111:
[----:B-1----:R1:W2:Y:S02]  /*a2f0*/  SYNCS.PHASECHK.TRANS64.TRYWAIT P0, [R3+URZ+0x40], R6 ;  /* 0x00004006030075a7 */ /* 0x0022a400080011ff */
[----:B--2---:R-:W-:Y:S05]  /*a300*/  @!P0 NANOSLEEP.SYNCS 0x989680 ;  /* 0x009896800000895d */ /* 0x004fea0003900000 */
[----:B------:R-:W2:Y:S02]  /*a310*/  @!P0 SYNCS.PHASECHK.TRANS64 P0, [R3+URZ+0x40], R6 ;  /* 0x00004006030085a7 */ /* 0x000ea400080010ff */
[----:B--2---:R-:W-:Y:S05]  /*a320*/  @!P0 BRA `(.L_x_111) ;  /* 0xfffffffc00f08947 */ /* 0x004fea000383ffff */
[----:B------:R-:W-:Y:S05]  /*a330*/  BRA `(.L_x_110) ;  /* 0xffffffdc00f47947 */ /* 0x000fea000383ffff */
        .weak           $__internal_0_$__cuda_sm10x_tcgen05_guardrail_trap_col_being_dealloced_not_returned_by_alloc
        .type           $__internal_0_$__cuda_sm10x_tcgen05_guardrail_trap_col_being_dealloced_not_returned_by_alloc,@function
        .size           $__internal_0_$__cuda_sm10x_tcgen05_guardrail_trap_col_being_dealloced_not_returned_by_alloc,($__internal_1_$__cuda_sm10x_tcgen05_guardrail_trap_phase_invalid_during_alloc - $__internal_0_$__cuda_sm10x_tcgen05_guardrail_trap_col_being_dealloced_not_returned_by_alloc)
$__internal_0_$__cuda_sm10x_tcgen05_guardrail_trap_col_being_dealloced_not_returned_by_alloc:
[----:B------:R-:W-:Y:S05]  /*a340*/  BPT.TRAP 0x1 ;  /* 0x000000040000795c */ /* 0x000fea0000300000 */
[----:B------:R-:W-:-:S04]  /*a350*/  HFMA2 R3, -RZ, RZ, 0, 0 ;  /* 0x00000000ff037431 */ /* 0x000fc800000001ff */
[----:B------:R-:W-:Y:S05]  /*a360*/  RET.REL.NODEC R2 `(_ZN7cutlass13device_kernelINS_4gemm6kernel13GemmUniversalIN4cute5tupleIJiiiiEEENS1_10collective13CollectiveMmaINS1_35MainloopSm100TmaUmmaWarpSpecializedILi4ELi2ELi2ENS5_IJNS4_1CILi1EEESB_SB_EEEEENS5_IJNSA_ILi128EEENSA_ILi192EEESE_EEENS_12float_e4m3_tENS5_IJlSB_lEEESH_SI_NS4_8TiledMMAINS4_8MMA_AtomIJNS4_10MMA_TraitsINS4_19SM100_MMA_F8F6F4_SSEJSH_SH_fSE_SF_NS4_17integral_constantINS4_4UMMA5MajorELSP_0EEESQ_NSN_INSO_7ScaleInELSR_0EEESS_EEEEEENS4_6LayoutISC_NS5_IJNSA_ILi0EEESW_SW_EEEEENS5_IJNS4_10UnderscoreESZ_SZ_EEEEENS4_13SM90_TMA_LOADENS4_14ComposedLayoutINS4_7SwizzleILi3ELi4ELi3EEENS4_18smem_ptr_flag_bitsILi8EEENSV_INS5_IJNSA_ILi8EEESE_EEENS5_IJSE_SB_EEEEEEEvNS4_8identityES12_S1C_vS1D_EENS_8epilogue10collective18CollectiveEpilogueINS1F_23Sm100TmaWarpSpecializedILi3ELi2ELi64ELb0ELb0EEEJSG_NS5_IJNSV_ISE_SB_EENSV_INSA_ILi64EEESB_EEEEESH_SI_SH_SI_NS1F_6fusion15FusionCallbacksIS1J_NS1O_17LinearCombinationISH_fSH_fLNS_15FloatRoundStyleE2EEESG_S1N_JEEENS4_5SM1004TMEM4LOAD26SM100_TMEM_LOAD_32dp32b64xES12_NS13_INS14_ILi2ELi4ELi3EEES17_NSV_INS5_IJS18_S1L_EEENS5_IJS1L_SB_EEEEEEENS4_39AutoVectorizingCopyWithAssumedAlignmentILi128EEENS4_14SM90_TMA_STOREES22_S24_S24_EEEvvEEEEvNT_6ParamsE) ;  /* 0xffffff5c02247950 */ /* 0x000fea0003c3ffff */
        .weak           $__internal_1_$__cuda_sm10x_tcgen05_guardrail_trap_phase_invalid_during_alloc
        .type           $__internal_1_$__cuda_sm10x_tcgen05_guardrail_trap_phase_invalid_during_alloc,@function
        .size           $__internal_1_$__cuda_sm10x_tcgen05_guardrail_trap_phase_invalid_during_alloc,($__internal_2_$__cuda_sm10x_tcgen05_guardrail_trap_unallocated_columns_being_dealloced - $__internal_1_$__cuda_sm10x_tcgen05_guardrail_trap_phase_invalid_during_alloc)
$__internal_1_$__cuda_sm10x_tcgen05_guardrail_trap_phase_invalid_during_alloc:
[----:B------:R-:W-:Y:S05]  /*a370*/  BPT.TRAP 0x1 ;  /* 0x000000040000795c */ /* 0x000fea0000300000 */
[----:B------:R-:W-:-:S04]  /*a380*/  MOV R3, 0x0 ;  /* 0x0000000000037802 */ /* 0x000fc80000000f00 */
[----:B------:R-:W-:Y:S05]  /*a390*/  RET.REL.NODEC R2 `(_ZN7cutlass13device_kernelINS_4gemm6kernel13GemmUniversalIN4cute5tupleIJiiiiEEENS1_10collective13CollectiveMmaINS1_35MainloopSm100TmaUmmaWarpSpecializedILi4ELi2ELi2ENS5_IJNS4_1CILi1EEESB_SB_EEEEENS5_IJNSA_ILi128EEENSA_ILi192EEESE_EEENS_12float_e4m3_tENS5_IJlSB_lEEESH_SI_NS4_8TiledMMAINS4_8MMA_AtomIJNS4_10MMA_TraitsINS4_19SM100_MMA_F8F6F4_SSEJSH_SH_fSE_SF_NS4_17integral_constantINS4_4UMMA5MajorELSP_0EEESQ_NSN_INSO_7ScaleInELSR_0EEESS_EEEEEENS4_6LayoutISC_NS5_IJNSA_ILi0EEESW_SW_EEEEENS5_IJNS4_10UnderscoreESZ_SZ_EEEEENS4_13SM90_TMA_LOADENS4_14ComposedLayoutINS4_7SwizzleILi3ELi4ELi3EEENS4_18smem_ptr_flag_bitsILi8EEENSV_INS5_IJNSA_ILi8EEESE_EEENS5_IJSE_SB_EEEEEEEvNS4_8identityES12_S1C_vS1D_EENS_8epilogue10collective18CollectiveEpilogueINS1F_23Sm100TmaWarpSpecializedILi3ELi2ELi64ELb0ELb0EEEJSG_NS5_IJNSV_ISE_SB_EENSV_INSA_ILi64EEESB_EEEEESH_SI_SH_SI_NS1F_6fusion15FusionCallbacksIS1J_NS1O_17LinearCombinationISH_fSH_fLNS_15FloatRoundStyleE2EEESG_S1N_JEEENS4_5SM1004TMEM4LOAD26SM100_TMEM_LOAD_32dp32b64xES12_NS13_INS14_ILi2ELi4ELi3EEES17_NSV_INS5_IJS18_S1L_EEENS5_IJS1L_SB_EEEEEEENS4_39AutoVectorizingCopyWithAssumedAlignmentILi128EEENS4_14SM90_TMA_STOREES22_S24_S24_EEEvvEEEEvNT_6ParamsE) ;  /* 0xffffff5c02187950 */ /* 0x000fea0003c3ffff */
        .weak           $__internal_2_$__cuda_sm10x_tcgen05_guardrail_trap_unallocated_columns_being_dealloced
        .type           $__internal_2_$__cuda_sm10x_tcgen05_guardrail_trap_unallocated_columns_being_dealloced,@function
        .size           $__internal_2_$__cuda_sm10x_tcgen05_guardrail_trap_unallocated_columns_being_dealloced,(.L_x_155 - $__internal_2_$__cuda_sm10x_tcgen05_guardrail_trap_unallocated_columns_being_dealloced)
$__internal_2_$__cuda_sm10x_tcgen05_guardrail_trap_unallocated_columns_being_dealloced:
[----:B------:R-:W-:Y:S05]  /*a3a0*/  BPT.TRAP 0x1 ;  /* 0x000000040000795c */ /* 0x000fea0000300000 */
[----:B------:R-:W-:-:S04]  /*a3b0*/  HFMA2 R3, -RZ, RZ, 0, 0 ;  /* 0x00000000ff037431 */ /* 0x000fc800000001ff */
[----:B------:R-:W-:Y:S05]  /*a3c0*/  RET.REL.NODEC R2 `(_ZN7cutlass13device_kernelINS_4gemm6kernel13GemmUniversalIN4cute5tupleIJiiiiEEENS1_10collective13CollectiveMmaINS1_35MainloopSm100TmaUmmaWarpSpecializedILi4ELi2ELi2ENS5_IJNS4_1CILi1EEESB_SB_EEEEENS5_IJNSA_ILi128EEENSA_ILi192EEESE_EEENS_12float_e4m3_tENS5_IJlSB_lEEESH_SI_NS4_8TiledMMAINS4_8MMA_AtomIJNS4_10MMA_TraitsINS4_19SM100_MMA_F8F6F4_SSEJSH_SH_fSE_SF_NS4_17integral_constantINS4_4UMMA5MajorELSP_0EEESQ_NSN_INSO_7ScaleInELSR_0EEESS_EEEEEENS4_6LayoutISC_NS5_IJNSA_ILi0EEESW_SW_EEEEENS5_IJNS4_10UnderscoreESZ_SZ_EEEEENS4_13SM90_TMA_LOADENS4_14ComposedLayoutINS4_7SwizzleILi3ELi4ELi3EEENS4_18smem_ptr_flag_bitsILi8EEENSV_INS5_IJNSA_ILi8EEESE_EEENS5_IJSE_SB_EEEEEEEvNS4_8identityES12_S1C_vS1D_EENS_8epilogue10collective18CollectiveEpilogueINS1F_23Sm100TmaWarpSpecializedILi3ELi2ELi64ELb0ELb0EEEJSG_NS5_IJNSV_ISE_SB_EENSV_INSA_ILi64EEESB_EEEEESH_SI_SH_SI_NS1F_6fusion15FusionCallbacksIS1J_NS1O_17LinearCombinationISH_fSH_fLNS_15FloatRoundStyleE2EEESG_S1N_JEEENS4_5SM1004TMEM4LOAD26SM100_TMEM_LOAD_32dp32b64xES12_NS13_INS14_ILi2ELi4ELi3EEES17_NSV_INS5_IJS18_S1L_EEENS5_IJS1L_SB_EEEEEEENS4_39AutoVectorizingCopyWithAssumedAlignmentILi128EEENS4_14SM90_TMA_STOREES22_S24_S24_EEEvvEEEEvNT_6ParamsE) ;  /* 0xffffff5c020c7950 */ /* 0x000fea0003c3ffff */
.L_x_154:
[----:B------:R-:W-:-:S00]  /*a3d0*/  BRA `(.L_x_154) ;  /* 0xfffffffc00fc7947 */ /* 0x000fc0000383ffff */
[----:B------:R-:W-:-:S00]  /*a3e0*/  NOP ;  /* 0x0000000000007918 */ /* 0x000fc00000000000 */
        /* <DEDUP_REMOVED lines=9> */
.L_x_155:


//--------------------- .nv.global.init           --------------------------
	.section	.nv.global.init,"aw",@progbits
.nv.global.init:
	.type		$str$27,@object
	.size		$str$27,($str$28 - $str$27)
$str$27:
        /*0000*/ 	.byte	0x28, 0x61, 0x64, 0x64, 0x72, 0x65, 0x73, 0x73, 0x20, 0x26, 0x20, 0x6d, 0x61, 0x73, 0x6b, 0x29
        /*0010*/ 	.byte	0x20, 0x3d, 0x3d, 0x20, 0x30, 0x00
	.type		$str$28,@object
	.size		$str$28,($str$26 - $str$28)
$str$28:
        /*0016*/ 	.byte	0x2f, 0x74, 0x6d, 0x70, 0x2f, 0x63, 0x75, 0x74, 0x6c, 0x61, 0x73, 0x73, 0x5f, 0x73, 0x77, 0x65
        /*0026*/ 	.byte	0x65, 0x70, 0x5f, 0x73, 0x72, 0x63, 0x2f, 0x69, 0x6e, 0x63, 0x6c, 0x75, 0x64, 0x65, 0x2f, 0x63
        /*0036*/ 	.byte	0x75, 0x74, 0x65, 0x2f, 0x70, 0x6f, 0x69, 0x6e, 0x74, 0x65, 0x72, 0x5f, 0x66, 0x6c, 0x61, 0x67
        /*0046*/ 	.byte	0x67, 0x65, 0x64, 0x2e, 0x68, 0x70, 0x70, 0x00
	.type		$str$26,@object
	.size		$str$26,($str$25 - $str$26)
$str$26:
        /*004e*/ 	.byte	0x2f, 0x74, 0x6d, 0x70, 0x2f, 0x63, 0x75, 0x74, 0x6c, 0x61, 0x73, 0x73, 0x5f, 0x73, 0x77, 0x65
        /*005e*/ 	.byte	0x65, 0x70, 0x5f, 0x73, 0x72, 0x63, 0x2f, 0x69, 0x6e, 0x63, 0x6c, 0x75, 0x64, 0x65, 0x2f, 0x63
        /*006e*/ 	.byte	0x75, 0x74, 0x65, 0x2f, 0x61, 0x74, 0x6f, 0x6d, 0x2f, 0x63, 0x6f, 0x70, 0x79, 0x5f, 0x74, 0x72
        /*007e*/ 	.byte	0x61, 0x69, 0x74, 0x73, 0x5f, 0x73, 0x6d, 0x31, 0x30, 0x30, 0x2e, 0x68, 0x70, 0x70, 0x00
	.type		$str$25,@object
	.size		$str$25,(__unnamed_1 - $str$25)
$str$25:
        /*008d*/ 	.byte	0x28, 0x28, 0x75, 0x69, 0x6e, 0x74, 0x33, 0x32, 0x5f, 0x74, 0x28, 0x74, 0x68, 0x72, 0x65, 0x61
        /*009d*/ 	.byte	0x64, 0x49, 0x64, 0x78, 0x2e, 0x78, 0x29, 0x20, 0x2f, 0x20, 0x33, 0x32, 0x29, 0x20, 0x25, 0x20
        /*00ad*/ 	.byte	0x34, 0x29, 0x20, 0x3d, 0x3d, 0x20, 0x28, 0x28, 0x28, 0x74, 0x6d, 0x65, 0x6d, 0x5f, 0x61, 0x64
        /*00bd*/ 	.byte	0x64, 0x72, 0x20, 0x3e, 0x3e, 0x20, 0x31, 0x36, 0x29, 0x20, 0x2f, 0x20, 0x33, 0x32, 0x29, 0x20
        /*00cd*/ 	.byte	0x25, 0x20, 0x34, 0x29, 0x00
	.type		__unnamed_1,@object
	.size		__unnamed_1,(__unnamed_2 - __unnamed_1)
__unnamed_1:
        /*00d2*/ 	.byte	0x61, 0x75, 0x74, 0x6f, 0x20, 0x63, 0x75, 0x74, 0x65, 0x3a, 0x3a, 0x61, 0x73, 0x5f, 0x70, 0x6f
        /* <DEDUP_REMOVED lines=24> */
        /*0262*/ 	.byte	0x43, 0x3c, 0x38, 0x31, 0x39, 0x32, 0x3e, 0x3e, 0x3e, 0x3e, 0x5d, 0x00
	.type		__unnamed_2,@object
	.size		__unnamed_2,(__unnamed_3 - __unnamed_2)
__unnamed_2:
        /* <DEDUP_REMOVED lines=26> */
	.type		__unnamed_3,@object
	.size		__unnamed_3,(.L_3 - __unnamed_3)
__unnamed_3:
        /* <DEDUP_REMOVED lines=42> */
        /*06aa*/ 	.byte	0x3e, 0x3e, 0x3e, 0x3e, 0x5d, 0x00
.L_3:


//--------------------- .nv.shared._ZN7cutlass13device_kernelINS_4gemm6kernel13GemmUniversalIN4cute5tupleIJiiiiEEENS1_10collective13CollectiveMmaINS1_35MainloopSm100TmaUmmaWarpSpecializedILi4ELi2ELi2ENS5_IJNS4_1CILi1EEESB_SB_EEEEENS5_IJNSA_ILi128EEENSA_ILi192EEESE_EEENS_12float_e4m3_tENS5_IJlSB_lEEESH_SI_NS4_8TiledMMAINS4_8MMA_AtomIJNS4_10MMA_TraitsINS4_19SM100_MMA_F8F6F4_SSEJSH_SH_fSE_SF_NS4_17integral_constantINS4_4UMMA5MajorELSP_0EEESQ_NSN_INSO_7ScaleInELSR_0EEESS_EEEEEENS4_6LayoutISC_NS5_IJNSA_ILi0EEESW_SW_EEEEENS5_IJNS4_10UnderscoreESZ_SZ_EEEEENS4_13SM90_TMA_LOADENS4_14ComposedLayoutINS4_7SwizzleILi3ELi4ELi3EEENS4_18smem_ptr_flag_bitsILi8EEENSV_INS5_IJNSA_ILi8EEESE_EEENS5_IJSE_SB_EEEEEEEvNS4_8identityES12_S1C_vS1D_EENS_8epilogue10collective18CollectiveEpilogueINS1F_23Sm100TmaWarpSpecializedILi3ELi2ELi64ELb0ELb0EEEJSG_NS5_IJNSV_ISE_SB_EENSV_INSA_ILi64EEESB_EEEEESH_SI_SH_SI_NS1F_6fusion15FusionCallbacksIS1J_NS1O_17LinearCombinationISH_fSH_fLNS_15FloatRoundStyleE2EEESG_S1N_JEEENS4_5SM1004TMEM4LOAD26SM100_TMEM_LOAD_32dp32b64xES12_NS13_INS14_ILi2ELi4ELi3EEES17_NSV_INS5_IJS18_S1L_EEENS5_IJS1L_SB_EEEEEEENS4_39AutoVectorizingCopyWithAssumedAlignmentILi128EEENS4_14SM90_TMA_STOREES22_S24_S24_EEEvvEEEEvNT_6ParamsE --------------------------
	.section	.nv.shared._ZN7cutlass13device_kernelINS_4gemm6kernel13GemmUniversalIN4cute5tupleIJiiiiEEENS1_10collective13CollectiveMmaINS1_35MainloopSm100TmaUmmaWarpSpecializedILi4ELi2ELi2ENS5_IJNS4_1CILi1EEESB_SB_EEEEENS5_IJNSA_ILi128EEENSA_ILi192EEESE_EEENS_12float_e4m3_tENS5_IJlSB_lEEESH_SI_NS4_8TiledMMAINS4_8MMA_AtomIJNS4_10MMA_TraitsINS4_19SM100_MMA_F8F6F4_SSEJSH_SH_fSE_SF_NS4_17integral_constantINS4_4UMMA5MajorELSP_0EEESQ_NSN_INSO_7ScaleInELSR_0EEESS_EEEEEENS4_6LayoutISC_NS5_IJNSA_ILi0EEESW_SW_EEEEENS5_IJNS4_10UnderscoreESZ_SZ_EEEEENS4_13SM90_TMA_LOADENS4_14ComposedLayoutINS4_7SwizzleILi3ELi4ELi3EEENS4_18smem_ptr_flag_bitsILi8EEENSV_INS5_IJNSA_ILi8EEESE_EEENS5_IJSE_SB_EEEEEEEvNS4_8identityES12_S1C_vS1D_EENS_8epilogue10collective18CollectiveEpilogueINS1F_23Sm100TmaWarpSpecializedILi3ELi2ELi64ELb0ELb0EEEJSG_NS5_IJNSV_ISE_SB_EENSV_INSA_ILi64EEESB_EEEEESH_SI_SH_SI_NS1F_6fusion15FusionCallbacksIS1J_NS1O_17LinearCombinationISH_fSH_fLNS_15FloatRoundStyleE2EEESG_S1N_JEEENS4_5SM1004TMEM4LOAD26SM100_TMEM_LOAD_32dp32b64xES12_NS13_INS14_ILi2ELi4ELi3EEES17_NSV_INS5_IJS18_S1L_EEENS5_IJS1L_SB_EEEEEEENS4_39AutoVectorizingCopyWithAssumedAlignmentILi128EEENS4_14SM90_TMA_STOREES22_S24_S24_EEEvvEEEEvNT_6ParamsE,"aw",@nobits
	.sectionflags	@""
	.align	16
	.zero		1024


//--------------------- .nv.shared.reserved.0     --------------------------
	.section	.nv.shared.reserved.0,"aw",@nobits
	.weak		__nv_reservedSMEM_offset_0_alias
	.size		__nv_reservedSMEM_offset_0_alias, 0, 64
	.other		__nv_reservedSMEM_offset_0_alias,@"STO_CUDA_RESERVED_SHARED STV_DEFAULT"
__nv_reservedSMEM_offset_0_alias:
	.zero		0
.nv.shared.reserved.0:
	.zero		64
	.weak		__nv_reservedSMEM_tcgen05_partition
	.type		__nv_reservedSMEM_tcgen05_partition,@object
	.size		__nv_reservedSMEM_tcgen05_partition,(.L_0 - __nv_reservedSMEM_tcgen05_partition)
__nv_reservedSMEM_tcgen05_partition:
	.zero		32
.L_0:


//--------------------- .nv.global                --------------------------
	.section	.nv.global,"aw",@nobits
.nv.global:
	.type		_ZN40_INTERNAL_a1c02961_4_k_cu_12daa5d9_223314cute1_E,@object
	.size		_ZN40_INTERNAL_a1c02961_4_k_cu_12daa5d9_223314cute1_E,(_ZN40_INTERNAL_a1c02961_4_k_cu_12daa5d9_223314cuda3std3__45__cpo6cbeginE - _ZN40_INTERNAL_a1c02961_4_k_cu_12daa5d9_223314cute1_E)
_ZN40_INTERNAL_a1c02961_4_k_cu_12daa5d9_223314cute1_E:
	.zero		1
	.type		_ZN40_INTERNAL_a1c02961_4_k_cu_12daa5d9_223314cuda3std3__45__cpo6cbeginE,@object
	.size		_ZN40_INTERNAL_a1c02961_4_k_cu_12daa5d9_223314cuda3std3__45__cpo6cbeginE,(_ZN40_INTERNAL_a1c02961_4_k_cu_12daa5d9_223314cuda3std3__48in_placeE - _ZN40_INTERNAL_a1c02961_4_k_cu_12daa5d9_223314cuda3std3__45__cpo6cbeginE)
_ZN40_INTERNAL_a1c02961_4_k_cu_12daa5d9_223314cuda3std3__45__cpo6cbeginE:
	.zero		1
	.type		_ZN40_INTERNAL_a1c02961_4_k_cu_12daa5d9_223314cuda3std3__48in_placeE,@object
	.size		_ZN40_INTERNAL_a1c02961_4_k_cu_12daa5d9_223314cuda3std3__48in_placeE,(_ZN40_INTERNAL_a1c02961_4_k_cu_12daa5d9_223314cuda3std6ranges3__45__cpo9iter_moveE - _ZN40_INTERNAL_a1c02961_4_k_cu_12daa5d9_223314cuda3std3__48in_placeE)
_ZN40_INTERNAL_a1c02961_4_k_cu_12daa5d9_223314cuda3std3__48in_placeE:
	.zero		1
	.type		_ZN40_INTERNAL_a1c02961_4_k_cu_12daa5d9_223314cuda3std6ranges3__45__cpo9iter_moveE,@object
	.size		_ZN40_INTERNAL_a1c02961_4_k_cu_12daa5d9_223314cuda3std6ranges3__45__cpo9iter_moveE,(_ZN40_INTERNAL_a1c02961_4_k_cu_12daa5d9_223314cuda3std3__45__cpo5beginE - _ZN40_INTERNAL_a1c02961_4_k_cu_12daa5d9_223314cuda3std6ranges3__45__cpo9iter_moveE)
_ZN40_INTERNAL_a1c02961_4_k_cu_12daa5d9_223314cuda3std6ranges3__45__cpo9iter_moveE:
	.zero		1
	.type		_ZN40_INTERNAL_a1c02961_4_k_cu_12daa5d9_223314cuda3std3__45__cpo5beginE,@object
	.size		_ZN40_INTERNAL_a1c02961_4_k_cu_12daa5d9_223314cuda3std3__45__cpo5beginE,(_ZN40_INTERNAL_a1c02961_4_k_cu_12daa5d9_223314cuda3std3__442_GLOBAL__N__a1c02961_4_k_cu_12daa5d9_223316ignoreE - _ZN40_INTERNAL_a1c02961_4_k_cu_12daa5d9_223314cuda3std3__45__cpo5beginE)
_ZN40_INTERNAL_a1c02961_4_k_cu_12daa5d9_223314cuda3std3__45__cpo5beginE:
	.zero		1
	.type		_ZN40_INTERNAL_a1c02961_4_k_cu_12daa5d9_223314cuda3std3__442_GLOBAL__N__a1c02961_4_k_cu_12daa5d9_223316ignoreE,@object
	.size		_ZN40_INTERNAL_a1c02961_4_k_cu_12daa5d9_223314cuda3std3__442_GLOBAL__N__a1c02961_4_k_cu_12daa5d9_223316ignoreE,(_ZN40_INTERNAL_a1c02961_4_k_cu_12daa5d9_223314cute7productE - _ZN40_INTERNAL_a1c02961_4_k_cu_12daa5d9_223314cuda3std3__442_GLOBAL__N__a1c02961_4_k_cu_12daa5d9_223316ignoreE)
_ZN40_INTERNAL_a1c02961_4_k_cu_12daa5d9_223314cuda3std3__442_GLOBAL__N__a1c02961_4_k_cu_12daa5d9_223316ignoreE:
	.zero		1
	.type		_ZN40_INTERNAL_a1c02961_4_k_cu_12daa5d9_223314cute7productE,@object
	.size		_ZN40_INTERNAL_a1c02961_4_k_cu_12daa5d9_223314cute7productE,(_ZN40_INTERNAL_a1c02961_4_k_cu_12daa5d9_223314cuda3std3__45__cpo3endE - _ZN40_INTERNAL_a1c02961_4_k_cu_12daa5d9_223314cute7productE)
_ZN40_INTERNAL_a1c02961_4_k_cu_12daa5d9_223314cute7productE:
	.zero		1
	.type		_ZN40_INTERNAL_a1c02961_4_k_cu_12daa5d9_223314cuda3std3__45__cpo3endE,@object
	.size		_ZN40_INTERNAL_a1c02961_4_k_cu_12daa5d9_223314cuda3std3__45__cpo3endE,(_ZN40_INTERNAL_a1c02961_4_k_cu_12daa5d9_223314cuda3std3__419piecewise_constructE - _ZN40_INTERNAL_a1c02961_4_k_cu_12daa5d9_223314cuda3std3__45__cpo3endE)
_ZN40_INTERNAL_a1c02961_4_k_cu_12daa5d9_223314cuda3std3__45__cpo3endE:
	.zero		1
	.type		_ZN40_INTERNAL_a1c02961_4_k_cu_12daa5d9_223314cuda3std3__419piecewise_constructE,@object
	.size		_ZN40_INTERNAL_a1c02961_4_k_cu_12daa5d9_223314cuda3std3__419piecewise_constructE,(_ZN40_INTERNAL_a1c02961_4_k_cu_12daa5d9_223314cuda3std3__45__cpo4cendE - _ZN40_INTERNAL_a1c02961_4_k_cu_12daa5d9_223314cuda3std3__419piecewise_constructE)
_ZN40_INTERNAL_a1c02961_4_k_cu_12daa5d9_223314cuda3std3__419piecewise_constructE:
	.zero		1
	.type		_ZN40_INTERNAL_a1c02961_4_k_cu_12daa5d9_223314cuda3std3__45__cpo4cendE,@object
	.size		_ZN40_INTERNAL_a1c02961_4_k_cu_12daa5d9_223314cuda3std3__45__cpo4cendE,(_ZN40_INTERNAL_a1c02961_4_k_cu_12daa5d9_223314cuda3std6ranges3__45__cpo4swapE - _ZN40_INTERNAL_a1c02961_4_k_cu_12daa5d9_223314cuda3std3__45__cpo4cendE)
_ZN40_INTERNAL_a1c02961_4_k_cu_12daa5d9_223314cuda3std3__45__cpo4cendE:
	.zero		1
	.type		_ZN40_INTERNAL_a1c02961_4_k_cu_12daa5d9_223314cuda3std6ranges3__45__cpo4swapE,@object
	.size		_ZN40_INTERNAL_a1c02961_4_k_cu_12daa5d9_223314cuda3std6ranges3__45__cpo4swapE,(.L_11 - _ZN40_INTERNAL_a1c02961_4_k_cu_12daa5d9_223314cuda3std6ranges3__45__cpo4swapE)
_ZN40_INTERNAL_a1c02961_4_k_cu_12daa5d9_223314cuda3std6ranges3__45__cpo4swapE:
	.zero		1
.L_11:


//--------------------- .nv.constant0._ZN7cutlass13device_kernelINS_4gemm6kernel13GemmUniversalIN4cute5tupleIJiiiiEEENS1_10collective13CollectiveMmaINS1_35MainloopSm100TmaUmmaWarpSpecializedILi4ELi2ELi2ENS5_IJNS4_1CILi1EEESB_SB_EEEEENS5_IJNSA_ILi128EEENSA_ILi192EEESE_EEENS_12float_e4m3_tENS5_IJlSB_lEEESH_SI_NS4_8TiledMMAINS4_8MMA_AtomIJNS4_10MMA_TraitsINS4_19SM100_MMA_F8F6F4_SSEJSH_SH_fSE_SF_NS4_17integral_constantINS4_4UMMA5MajorELSP_0EEESQ_NSN_INSO_7ScaleInELSR_0EEESS_EEEEEENS4_6LayoutISC_NS5_IJNSA_ILi0EEESW_SW_EEEEENS5_IJNS4_10UnderscoreESZ_SZ_EEEEENS4_13SM90_TMA_LOADENS4_14ComposedLayoutINS4_7SwizzleILi3ELi4ELi3EEENS4_18smem_ptr_flag_bitsILi8EEENSV_INS5_IJNSA_ILi8EEESE_EEENS5_IJSE_SB_EEEEEEEvNS4_8identityES12_S1C_vS1D_EENS_8epilogue10collective18CollectiveEpilogueINS1F_23Sm100TmaWarpSpecializedILi3ELi2ELi64ELb0ELb0EEEJSG_NS5_IJNSV_ISE_SB_EENSV_INSA_ILi64EEESB_EEEEESH_SI_SH_SI_NS1F_6fusion15FusionCallbacksIS1J_NS1O_17LinearCombinationISH_fSH_fLNS_15FloatRoundStyleE2EEESG_S1N_JEEENS4_5SM1004TMEM4LOAD26SM100_TMEM_LOAD_32dp32b64xES12_NS13_INS14_ILi2ELi4ELi3EEES17_NSV_INS5_IJS18_S1L_EEENS5_IJS1L_SB_EEEEEEENS4_39AutoVectorizingCopyWithAssumedAlignmentILi128EEENS4_14SM90_TMA_STOREES22_S24_S24_EEEvvEEEEvNT_6ParamsE --------------------------
	.section	.nv.constant0._ZN7cutlass13device_kernelINS_4gemm6kernel13GemmUniversalIN4cute5tupleIJiiiiEEENS1_10collective13CollectiveMmaINS1_35MainloopSm100TmaUmmaWarpSpecializedILi4ELi2ELi2ENS5_IJNS4_1CILi1EEESB_SB_EEEEENS5_IJNSA_ILi128EEENSA_ILi192EEESE_EEENS_12float_e4m3_tENS5_IJlSB_lEEESH_SI_NS4_8TiledMMAINS4_8MMA_AtomIJNS4_10MMA_TraitsINS4_19SM100_MMA_F8F6F4_SSEJSH_SH_fSE_SF_NS4_17integral_constantINS4_4UMMA5MajorELSP_0EEESQ_NSN_INSO_7ScaleInELSR_0EEESS_EEEEEENS4_6LayoutISC_NS5_IJNSA_ILi0EEESW_SW_EEEEENS5_IJNS4_10UnderscoreESZ_SZ_EEEEENS4_13SM90_TMA_LOADENS4_14ComposedLayoutINS4_7SwizzleILi3ELi4ELi3EEENS4_18smem_ptr_flag_bitsILi8EEENSV_INS5_IJNSA_ILi8EEESE_EEENS5_IJSE_SB_EEEEEEEvNS4_8identityES12_S1C_vS1D_EENS_8epilogue10collective18CollectiveEpilogueINS1F_23Sm100TmaWarpSpecializedILi3ELi2ELi64ELb0ELb0EEEJSG_NS5_IJNSV_ISE_SB_EENSV_INSA_ILi64EEESB_EEEEESH_SI_SH_SI_NS1F_6fusion15FusionCallbacksIS1J_NS1O_17LinearCombinationISH_fSH_fLNS_15FloatRoundStyleE2EEESG_S1N_JEEENS4_5SM1004TMEM4LOAD26SM100_TMEM_LOAD_32dp32b64xES12_NS13_INS14_ILi2ELi4ELi3EEES17_NSV_INS5_IJS18_S1L_EEENS5_IJS1L_SB_EEEEEEENS4_39AutoVectorizingCopyWithAssumedAlignmentILi128EEENS4_14SM90_TMA_STOREES22_S24_S24_EEEvvEEEEvNT_6ParamsE,"a",@progbits
	.sectionflags	@""
	.align	4
.nv.constant0._ZN7cutlass13device_kernelINS_4gemm6kernel13GemmUniversalIN4cute5tupleIJiiiiEEENS1_10collective13CollectiveMmaINS1_35MainloopSm100TmaUmmaWarpSpecializedILi4ELi2ELi2ENS5_IJNS4_1CILi1EEESB_SB_EEEEENS5_IJNSA_ILi128EEENSA_ILi192EEESE_EEENS_12float_e4m3_tENS5_IJlSB_lEEESH_SI_NS4_8TiledMMAINS4_8MMA_AtomIJNS4_10MMA_TraitsINS4_19SM100_MMA_F8F6F4_SSEJSH_SH_fSE_SF_NS4_17integral_constantINS4_4UMMA5MajorELSP_0EEESQ_NSN_INSO_7ScaleInELSR_0EEESS_EEEEEENS4_6LayoutISC_NS5_IJNSA_ILi0EEESW_SW_EEEEENS5_IJNS4_10UnderscoreESZ_SZ_EEEEENS4_13SM90_TMA_LOADENS4_14ComposedLayoutINS4_7SwizzleILi3ELi4ELi3EEENS4_18smem_ptr_flag_bitsILi8EEENSV_INS5_IJNSA_ILi8EEESE_EEENS5_IJSE_SB_EEEEEEEvNS4_8identityES12_S1C_vS1D_EENS_8epilogue10collective18CollectiveEpilogueINS1F_23Sm100TmaWarpSpecializedILi3ELi2ELi64ELb0ELb0EEEJSG_NS5_IJNSV_ISE_SB_EENSV_INSA_ILi64EEESB_EEEEESH_SI_SH_SI_NS1F_6fusion15FusionCallbacksIS1J_NS1O_17LinearCombinationISH_fSH_fLNS_15FloatRoundStyleE2EEESG_S1N_JEEENS4_5SM1004TMEM4LOAD26SM100_TMEM_LOAD_32dp32b64xES12_NS13_INS14_ILi2ELi4ELi3EEES17_NSV_INS5_IJS18_S1L_EEENS5_IJS1L_SB_EEEEEEENS4_39AutoVectorizingCopyWithAssumedAlignmentILi128EEENS4_14SM90_TMA_STOREES22_S24_S24_EEEvvEEEEvNT_6ParamsE:
	.zero		2944


//--------------------- SYMBOLS --------------------------

	.type		.nv.reservedSmem.offset0,@object
	.size		.nv.reservedSmem.offset0,0x4
	.type		.nv.reservedSmem.cap,@object
	.size		.nv.reservedSmem.cap,0x4
	.type		__assertfail,@function
